//
// Generated by NVIDIA NVVM Compiler
//
// Compiler Build ID: CL-36424714
// Cuda compilation tools, release 13.0, V13.0.88
// Based on NVVM 20.0.0
//

.version 9.0
.target sm_100
.address_size 64

	// .globl	_Z9calculatePci
.extern .func  (.param .b32 func_retval0) vprintf
(
	.param .b64 vprintf_param_0,
	.param .b64 vprintf_param_1
)
;
.func  (.param .align 16 .b8 func_retval0[16]) __internal_trig_reduction_slowpathd
(
	.param .b64 __internal_trig_reduction_slowpathd_param_0
)
;
.global .align 1 .b8 $str[10] = {37, 102, 32, 37, 102, 32, 37, 102, 10};
.global .align 1 .b8 $str$1[63] = {98, 108, 111, 99, 107, 68, 105, 109, 46, 120, 61, 37, 100, 32, 46, 121, 61, 37, 100, 32, 98, 108, 111, 99, 107, 73, 100, 120, 61, 37, 100, 32, 116, 104, 114, 101, 97, 100, 73, 100, 120, 46, 120, 61, 37, 100, 32, 116, 104, 114, 101, 97, 100, 73, 100, 120, 46, 121, 61, 37, 100, 10};
.global .align 1 .b8 $str$2[7] = {105, 61, 32, 37, 100, 10};
.global .align 8 .b8 __cudart_i2opi_d[144] = {8, 93, 141, 31, 177, 95, 251, 107, 234, 146, 82, 138, 247, 57, 7, 61, 123, 241, 229, 235, 199, 186, 39, 117, 45, 234, 95, 158, 102, 63, 70, 79, 183, 9, 203, 39, 207, 126, 54, 109, 31, 109, 10, 90, 139, 17, 47, 239, 15, 152, 5, 222, 255, 151, 248, 31, 59, 40, 249, 189, 139, 95, 132, 156, 244, 57, 83, 131, 57, 214, 145, 57, 65, 126, 95, 180, 38, 112, 156, 233, 132, 68, 187, 46, 245, 53, 130, 232, 62, 167, 41, 177, 28, 235, 29, 254, 28, 146, 209, 9, 234, 46, 73, 6, 224, 210, 77, 66, 58, 110, 36, 183, 97, 197, 187, 222, 171, 99, 81, 254, 65, 144, 67, 60, 153, 149, 98, 219, 192, 221, 52, 245, 209, 87, 39, 252, 41, 21, 68, 78, 110, 131, 249, 162};
.global .align 16 .b8 __cudart_sin_cos_coeffs[128] = {70, 210, 176, 44, 241, 229, 90, 190, 146, 227, 172, 105, 227, 29, 199, 62, 161, 98, 219, 25, 160, 1, 42, 191, 24, 8, 17, 17, 17, 17, 129, 63, 84, 85, 85, 85, 85, 85, 197, 191, 0, 0, 0, 0, 0, 0, 0, 0, 0, 0, 0, 0, 0, 0, 0, 0, 100, 129, 253, 32, 131, 255, 168, 189, 40, 133, 239, 193, 167, 238, 33, 62, 217, 230, 6, 142, 79, 126, 146, 190, 233, 188, 221, 25, 160, 1, 250, 62, 71, 93, 193, 22, 108, 193, 86, 191, 81, 85, 85, 85, 85, 85, 165, 63, 0, 0, 0, 0, 0, 0, 224, 191, 0, 0, 0, 0, 0, 0, 240, 63};

.visible .entry _Z9calculatePci(
	.param .u64 .ptr .align 1 _Z9calculatePci_param_0,
	.param .u32 _Z9calculatePci_param_1
)
{
	.local .align 8 .b8 	__local_depot0[48];
	.reg .b64 	%SP;
	.reg .b64 	%SPL;
	.reg .pred 	%p<10>;
	.reg .b32 	%r<53>;
	.reg .b64 	%rd<19>;
	.reg .b64 	%fd<84>;

	mov.u64 	%SPL, __local_depot0;
	cvta.local.u64 	%SP, %SPL;
	ld.param.u64 	%rd2, [_Z9calculatePci_param_0];
	ld.param.u32 	%r15, [_Z9calculatePci_param_1];
	add.u64 	%rd3, %SP, 24;
	add.u64 	%rd4, %SPL, 24;
	mov.u32 	%r16, %ntid.x;
	mov.u32 	%r17, %ntid.y;
	mov.u32 	%r18, %ctaid.x;
	mov.u32 	%r19, %tid.x;
	mov.u32 	%r20, %tid.y;
	mad.lo.s32 	%r21, %r18, %r16, %r19;
	mad.lo.s32 	%r1, %r21, %r17, %r20;
	st.local.v2.u32 	[%rd4], {%r16, %r17};
	st.local.v2.u32 	[%rd4+8], {%r18, %r19};
	st.local.u32 	[%rd4+16], %r20;
	mov.u64 	%rd5, $str$1;
	cvta.global.u64 	%rd6, %rd5;
	{ // callseq 0, 0
	.param .b64 param0;
	st.param.b64 	[param0], %rd6;
	.param .b64 param1;
	st.param.b64 	[param1], %rd3;
	.param .b32 retval0;
	call.uni (retval0), 
	vprintf, 
	(
	param0, 
	param1
	);
	ld.param.b32 	%r22, [retval0];
	} // callseq 0
	st.local.u32 	[%rd4], %r1;
	mov.u64 	%rd7, $str$2;
	cvta.global.u64 	%rd8, %rd7;
	{ // callseq 1, 0
	.param .b64 param0;
	st.param.b64 	[param0], %rd8;
	.param .b64 param1;
	st.param.b64 	[param1], %rd3;
	.param .b32 retval0;
	call.uni (retval0), 
	vprintf, 
	(
	param0, 
	param1
	);
	ld.param.b32 	%r24, [retval0];
	} // callseq 1
	setp.ge.s32 	%p1, %r1, %r15;
	@%p1 bra 	$L__BB0_13;
	cvta.to.global.u64 	%rd9, %rd2;
	mul.lo.s32 	%r27, %r1, 3;
	mul.wide.s32 	%rd10, %r27, 8;
	add.s64 	%rd1, %rd9, %rd10;
	ld.global.f64 	%fd1, [%rd1];
	ld.global.f64 	%fd2, [%rd1+8];
	mul.f64 	%fd17, %fd2, %fd2;
	fma.rn.f64 	%fd18, %fd1, %fd1, %fd17;
	add.f64 	%fd19, %fd1, %fd1;
	fma.rn.f64 	%fd3, %fd19, %fd2, %fd18;
	{
	.reg .b32 %temp; 
	mov.b64 	{%temp, %r48}, %fd3;
	}
	{
	.reg .b32 %temp; 
	mov.b64 	{%r49, %temp}, %fd3;
	}
	setp.gt.s32 	%p2, %r48, 1048575;
	mov.b32 	%r50, -1023;
	mov.f64 	%fd80, %fd3;
	@%p2 bra 	$L__BB0_3;
	mul.f64 	%fd80, %fd3, 0d4350000000000000;
	{
	.reg .b32 %temp; 
	mov.b64 	{%temp, %r48}, %fd80;
	}
	{
	.reg .b32 %temp; 
	mov.b64 	{%r49, %temp}, %fd80;
	}
	mov.b32 	%r50, -1077;
$L__BB0_3:
	add.s32 	%r29, %r48, -1;
	setp.gt.u32 	%p3, %r29, 2146435070;
	@%p3 bra 	$L__BB0_7;
	shr.u32 	%r32, %r48, 20;
	add.s32 	%r51, %r50, %r32;
	and.b32  	%r33, %r48, 1048575;
	or.b32  	%r34, %r33, 1072693248;
	mov.b64 	%fd81, {%r49, %r34};
	setp.lt.u32 	%p5, %r34, 1073127583;
	@%p5 bra 	$L__BB0_6;
	{
	.reg .b32 %temp; 
	mov.b64 	{%r35, %temp}, %fd81;
	}
	{
	.reg .b32 %temp; 
	mov.b64 	{%temp, %r36}, %fd81;
	}
	add.s32 	%r37, %r36, -1048576;
	mov.b64 	%fd81, {%r35, %r37};
	add.s32 	%r51, %r51, 1;
$L__BB0_6:
	add.f64 	%fd21, %fd81, 0dBFF0000000000000;
	add.f64 	%fd22, %fd81, 0d3FF0000000000000;
	rcp.approx.ftz.f64 	%fd23, %fd22;
	neg.f64 	%fd24, %fd22;
	fma.rn.f64 	%fd25, %fd24, %fd23, 0d3FF0000000000000;
	fma.rn.f64 	%fd26, %fd25, %fd25, %fd25;
	fma.rn.f64 	%fd27, %fd26, %fd23, %fd23;
	mul.f64 	%fd28, %fd21, %fd27;
	fma.rn.f64 	%fd29, %fd21, %fd27, %fd28;
	mul.f64 	%fd30, %fd29, %fd29;
	fma.rn.f64 	%fd31, %fd30, 0d3EB1380B3AE80F1E, 0d3ED0EE258B7A8B04;
	fma.rn.f64 	%fd32, %fd31, %fd30, 0d3EF3B2669F02676F;
	fma.rn.f64 	%fd33, %fd32, %fd30, 0d3F1745CBA9AB0956;
	fma.rn.f64 	%fd34, %fd33, %fd30, 0d3F3C71C72D1B5154;
	fma.rn.f64 	%fd35, %fd34, %fd30, 0d3F624924923BE72D;
	fma.rn.f64 	%fd36, %fd35, %fd30, 0d3F8999999999A3C4;
	fma.rn.f64 	%fd37, %fd36, %fd30, 0d3FB5555555555554;
	sub.f64 	%fd38, %fd21, %fd29;
	add.f64 	%fd39, %fd38, %fd38;
	neg.f64 	%fd40, %fd29;
	fma.rn.f64 	%fd41, %fd40, %fd21, %fd39;
	mul.f64 	%fd42, %fd27, %fd41;
	mul.f64 	%fd43, %fd30, %fd37;
	fma.rn.f64 	%fd44, %fd43, %fd29, %fd42;
	xor.b32  	%r38, %r51, -2147483648;
	mov.b32 	%r39, 1127219200;
	mov.b64 	%fd45, {%r38, %r39};
	mov.b32 	%r40, -2147483648;
	mov.b64 	%fd46, {%r40, %r39};
	sub.f64 	%fd47, %fd45, %fd46;
	fma.rn.f64 	%fd48, %fd47, 0d3FE62E42FEFA39EF, %fd29;
	fma.rn.f64 	%fd49, %fd47, 0dBFE62E42FEFA39EF, %fd48;
	sub.f64 	%fd50, %fd49, %fd29;
	sub.f64 	%fd51, %fd44, %fd50;
	fma.rn.f64 	%fd52, %fd47, 0d3C7ABC9E3B39803F, %fd51;
	add.f64 	%fd82, %fd48, %fd52;
	bra.uni 	$L__BB0_8;
$L__BB0_7:
	fma.rn.f64 	%fd20, %fd80, 0d7FF0000000000000, 0d7FF0000000000000;
	{
	.reg .b32 %temp; 
	mov.b64 	{%temp, %r30}, %fd80;
	}
	and.b32  	%r31, %r30, 2147483647;
	setp.eq.s32 	%p4, %r31, 0;
	selp.f64 	%fd82, 0dFFF0000000000000, %fd20, %p4;
$L__BB0_8:
	abs.f64 	%fd12, %fd3;
	setp.neu.f64 	%p6, %fd12, 0d7FF0000000000000;
	@%p6 bra 	$L__BB0_10;
	mov.f64 	%fd58, 0d0000000000000000;
	mul.rn.f64 	%fd83, %fd3, %fd58;
	mov.b32 	%r52, 0;
	bra.uni 	$L__BB0_12;
$L__BB0_10:
	mul.f64 	%fd53, %fd3, 0d3FE45F306DC9C883;
	cvt.rni.s32.f64 	%r52, %fd53;
	cvt.rn.f64.s32 	%fd54, %r52;
	fma.rn.f64 	%fd55, %fd54, 0dBFF921FB54442D18, %fd3;
	fma.rn.f64 	%fd56, %fd54, 0dBC91A62633145C00, %fd55;
	fma.rn.f64 	%fd83, %fd54, 0dB97B839A252049C0, %fd56;
	setp.ltu.f64 	%p7, %fd12, 0d41E0000000000000;
	@%p7 bra 	$L__BB0_12;
	{ // callseq 2, 0
	.param .b64 param0;
	st.param.f64 	[param0], %fd3;
	.param .align 16 .b8 retval0[16];
	call.uni (retval0), 
	__internal_trig_reduction_slowpathd, 
	(
	param0
	);
	ld.param.f64 	%fd83, [retval0];
	ld.param.b32 	%r52, [retval0+8];
	} // callseq 2
$L__BB0_12:
	add.u64 	%rd11, %SP, 0;
	add.u64 	%rd12, %SPL, 0;
	shl.b32 	%r43, %r52, 6;
	cvt.u64.u32 	%rd13, %r43;
	and.b64  	%rd14, %rd13, 64;
	mov.u64 	%rd15, __cudart_sin_cos_coeffs;
	add.s64 	%rd16, %rd15, %rd14;
	mul.rn.f64 	%fd59, %fd83, %fd83;
	and.b32  	%r44, %r52, 1;
	setp.eq.b32 	%p8, %r44, 1;
	selp.f64 	%fd60, 0dBDA8FF8320FD8164, 0d3DE5DB65F9785EBA, %p8;
	ld.global.nc.v2.f64 	{%fd61, %fd62}, [%rd16];
	fma.rn.f64 	%fd63, %fd60, %fd59, %fd61;
	fma.rn.f64 	%fd64, %fd63, %fd59, %fd62;
	ld.global.nc.v2.f64 	{%fd65, %fd66}, [%rd16+16];
	fma.rn.f64 	%fd67, %fd64, %fd59, %fd65;
	fma.rn.f64 	%fd68, %fd67, %fd59, %fd66;
	ld.global.nc.v2.f64 	{%fd69, %fd70}, [%rd16+32];
	fma.rn.f64 	%fd71, %fd68, %fd59, %fd69;
	fma.rn.f64 	%fd72, %fd71, %fd59, %fd70;
	fma.rn.f64 	%fd73, %fd72, %fd83, %fd83;
	fma.rn.f64 	%fd74, %fd72, %fd59, 0d3FF0000000000000;
	selp.f64 	%fd75, %fd74, %fd73, %p8;
	and.b32  	%r45, %r52, 2;
	setp.eq.s32 	%p9, %r45, 0;
	mov.f64 	%fd76, 0d0000000000000000;
	sub.f64 	%fd77, %fd76, %fd75;
	selp.f64 	%fd78, %fd75, %fd77, %p9;
	div.rn.f64 	%fd79, %fd82, %fd78;
	st.global.f64 	[%rd1+16], %fd79;
	st.local.f64 	[%rd12], %fd1;
	st.local.f64 	[%rd12+8], %fd2;
	st.local.f64 	[%rd12+16], %fd79;
	mov.u64 	%rd17, $str;
	cvta.global.u64 	%rd18, %rd17;
	{ // callseq 3, 0
	.param .b64 param0;
	st.param.b64 	[param0], %rd18;
	.param .b64 param1;
	st.param.b64 	[param1], %rd11;
	.param .b32 retval0;
	call.uni (retval0), 
	vprintf, 
	(
	param0, 
	param1
	);
	ld.param.b32 	%r46, [retval0];
	} // callseq 3
$L__BB0_13:
	ret;

}
.func  (.param .align 16 .b8 func_retval0[16]) __internal_trig_reduction_slowpathd(
	.param .b64 __internal_trig_reduction_slowpathd_param_0
)
{
	.local .align 8 .b8 	__local_depot1[40];
	.reg .b64 	%SP;
	.reg .b64 	%SPL;
	.reg .pred 	%p<10>;
	.reg .b32 	%r<47>;
	.reg .b64 	%rd<74>;
	.reg .b64 	%fd<5>;

	mov.u64 	%SPL, __local_depot1;
	ld.param.f64 	%fd4, [__internal_trig_reduction_slowpathd_param_0];
	add.u64 	%rd1, %SPL, 0;
	{
	.reg .b32 %temp; 
	mov.b64 	{%temp, %r1}, %fd4;
	}
	shr.u32 	%r2, %r1, 20;
	and.b32  	%r3, %r2, 2047;
	setp.eq.s32 	%p1, %r3, 2047;
	mov.b32 	%r46, 0;
	@%p1 bra 	$L__BB1_9;
	add.s32 	%r20, %r3, -1024;
	mov.b64 	%rd20, %fd4;
	shl.b64 	%rd2, %rd20, 11;
	shr.u32 	%r4, %r20, 6;
	sub.s32 	%r45, 15, %r4;
	sub.s32 	%r21, 19, %r4;
	setp.lt.u32 	%p2, %r20, 128;
	selp.b32 	%r6, 18, %r21, %p2;
	setp.ge.s32 	%p3, %r45, %r6;
	mov.b64 	%rd70, 0;
	@%p3 bra 	$L__BB1_4;
	add.s32 	%r23, %r6, %r4;
	neg.s32 	%r43, %r23;
	or.b64  	%rd3, %rd2, -9223372036854775808;
	mov.b64 	%rd70, 0;
	mov.b32 	%r42, 0;
	mov.u64 	%rd25, __cudart_i2opi_d;
	mov.u32 	%r44, %r45;
$L__BB1_3:
	.pragma "nounroll";
	mul.wide.s32 	%rd22, %r42, 8;
	add.s64 	%rd23, %rd1, %rd22;
	mul.wide.s32 	%rd24, %r44, 8;
	add.s64 	%rd26, %rd25, %rd24;
	ld.global.nc.u64 	%rd27, [%rd26];
	{
	.reg .u32 %r0, %r1, %r2, %r3, %alo, %ahi, %blo, %bhi, %clo, %chi;
	mov.b64 	{%alo,%ahi}, %rd27;
	mov.b64 	{%blo,%bhi}, %rd3;
	mov.b64 	{%clo,%chi}, %rd70;
	mad.lo.cc.u32 	%r0, %alo, %blo, %clo;
	madc.hi.cc.u32 	%r1, %alo, %blo, %chi;
	madc.hi.u32 	%r2, %alo, %bhi, 0;
	mad.lo.cc.u32 	%r1, %alo, %bhi, %r1;
	madc.hi.cc.u32 	%r2, %ahi, %blo, %r2;
	madc.hi.u32 	%r3, %ahi, %bhi, 0;
	mad.lo.cc.u32 	%r1, %ahi, %blo, %r1;
	madc.lo.cc.u32 	%r2, %ahi, %bhi, %r2;
	addc.u32 	%r3, %r3, 0;
	mov.b64 	%rd28, {%r0,%r1};
	mov.b64 	%rd70, {%r2,%r3};
	}
	st.local.u64 	[%rd23], %rd28;
	add.s32 	%r44, %r44, 1;
	add.s32 	%r43, %r43, 1;
	add.s32 	%r42, %r42, 1;
	setp.ne.s32 	%p4, %r43, -15;
	mov.u32 	%r45, %r6;
	@%p4 bra 	$L__BB1_3;
$L__BB1_4:
	cvt.s64.s32 	%rd29, %r45;
	cvt.u64.u32 	%rd30, %r4;
	add.s64 	%rd31, %rd30, %rd29;
	shl.b64 	%rd32, %rd31, 3;
	add.s64 	%rd33, %rd1, %rd32;
	st.local.u64 	[%rd33+-120], %rd70;
	and.b32  	%r15, %r2, 63;
	ld.local.u64 	%rd72, [%rd1+16];
	ld.local.u64 	%rd71, [%rd1+24];
	setp.eq.s32 	%p5, %r15, 0;
	@%p5 bra 	$L__BB1_6;
	shl.b64 	%rd34, %rd71, %r15;
	shr.u64 	%rd35, %rd72, 1;
	xor.b32  	%r24, %r15, 63;
	shr.u64 	%rd36, %rd35, %r24;
	or.b64  	%rd71, %rd34, %rd36;
	ld.local.u64 	%rd37, [%rd1+8];
	shl.b64 	%rd38, %rd72, %r15;
	shr.u64 	%rd39, %rd37, 1;
	shr.u64 	%rd40, %rd39, %r24;
	or.b64  	%rd72, %rd38, %rd40;
$L__BB1_6:
	and.b32  	%r25, %r1, -2147483648;
	shr.u64 	%rd41, %rd71, 62;
	cvt.u32.u64 	%r26, %rd41;
	mov.b64 	{%r27, %r28}, %rd71;
	mov.b64 	{%r29, %r30}, %rd72;
	shf.l.wrap.b32 	%r31, %r30, %r27, 2;
	shf.l.wrap.b32 	%r32, %r27, %r28, 2;
	mov.b64 	%rd42, {%r31, %r32};
	shl.b64 	%rd43, %rd72, 2;
	shr.u64 	%rd44, %rd42, 63;
	cvt.u32.u64 	%r33, %rd44;
	add.s32 	%r34, %r33, %r26;
	setp.eq.s32 	%p6, %r25, 0;
	neg.s32 	%r35, %r34;
	selp.b32 	%r46, %r34, %r35, %p6;
	setp.gt.s64 	%p7, %rd42, -1;
	mov.b64 	%rd45, 0;
	{
	.reg .u32 %r0, %r1, %r2, %r3, %a0, %a1, %a2, %a3, %b0, %b1, %b2, %b3;
	mov.b64 	{%a0,%a1}, %rd45;
	mov.b64 	{%a2,%a3}, %rd45;
	mov.b64 	{%b0,%b1}, %rd43;
	mov.b64 	{%b2,%b3}, %rd42;
	sub.cc.u32 	%r0, %a0, %b0;
	subc.cc.u32 	%r1, %a1, %b1;
	subc.cc.u32 	%r2, %a2, %b2;
	subc.u32 	%r3, %a3, %b3;
	mov.b64 	%rd46, {%r0,%r1};
	mov.b64 	%rd47, {%r2,%r3};
	}
	xor.b32  	%r36, %r25, -2147483648;
	selp.b64 	%rd73, %rd42, %rd47, %p7;
	selp.b64 	%rd14, %rd43, %rd46, %p7;
	selp.b32 	%r17, %r25, %r36, %p7;
	clz.b64 	%r37, %rd73;
	cvt.u64.u32 	%rd15, %r37;
	setp.eq.s32 	%p8, %r37, 0;
	@%p8 bra 	$L__BB1_8;
	cvt.u32.u64 	%r38, %rd15;
	and.b32  	%r39, %r38, 63;
	shl.b64 	%rd48, %rd73, %r39;
	shr.u64 	%rd49, %rd14, 1;
	not.b32 	%r40, %r38;
	and.b32  	%r41, %r40, 63;
	shr.u64 	%rd50, %rd49, %r41;
	or.b64  	%rd73, %rd48, %rd50;
$L__BB1_8:
	mov.b64 	%rd51, -3958705157555305931;
	{
	.reg .u32 %r0, %r1, %r2, %r3, %alo, %ahi, %blo, %bhi;
	mov.b64 	{%alo,%ahi}, %rd73;
	mov.b64 	{%blo,%bhi}, %rd51;
	mul.lo.u32 	%r0, %alo, %blo;
	mul.hi.u32 	%r1, %alo, %blo;
	mad.lo.cc.u32 	%r1, %alo, %bhi, %r1;
	madc.hi.u32 	%r2, %alo, %bhi, 0;
	mad.lo.cc.u32 	%r1, %ahi, %blo, %r1;
	madc.hi.cc.u32 	%r2, %ahi, %blo, %r2;
	madc.hi.u32 	%r3, %ahi, %bhi, 0;
	mad.lo.cc.u32 	%r2, %ahi, %bhi, %r2;
	addc.u32 	%r3, %r3, 0;
	mov.b64 	%rd52, {%r0,%r1};
	mov.b64 	%rd53, {%r2,%r3};
	}
	setp.gt.s64 	%p9, %rd53, 0;
	{
	.reg .u32 %r0, %r1, %r2, %r3, %a0, %a1, %a2, %a3, %b0, %b1, %b2, %b3;
	mov.b64 	{%a0,%a1}, %rd52;
	mov.b64 	{%a2,%a3}, %rd53;
	mov.b64 	{%b0,%b1}, %rd52;
	mov.b64 	{%b2,%b3}, %rd53;
	add.cc.u32 	%r0, %a0, %b0;
	addc.cc.u32 	%r1, %a1, %b1;
	addc.cc.u32 	%r2, %a2, %b2;
	addc.u32 	%r3, %a3, %b3;
	mov.b64 	%rd54, {%r0,%r1};
	mov.b64 	%rd55, {%r2,%r3};
	}
	selp.b64 	%rd56, %rd55, %rd53, %p9;
	selp.s64 	%rd57, -1, 0, %p9;
	sub.s64 	%rd58, %rd57, %rd15;
	cvt.u64.u32 	%rd59, %r17;
	shl.b64 	%rd60, %rd59, 32;
	add.s64 	%rd61, %rd56, 1;
	shr.u64 	%rd62, %rd61, 10;
	add.s64 	%rd63, %rd62, 1;
	shr.u64 	%rd64, %rd63, 1;
	shl.b64 	%rd65, %rd58, 52;
	add.s64 	%rd66, %rd65, %rd64;
	add.s64 	%rd67, %rd66, 4602678819172646912;
	or.b64  	%rd68, %rd67, %rd60;
	mov.b64 	%fd4, %rd68;
$L__BB1_9:
	st.param.f64 	[func_retval0], %fd4;
	st.param.b32 	[func_retval0+8], %r46;
	ret;

}


// ===== COMPILED SASS (sm_100) =====

	.target	sm_100

	.elftype	@"ET_EXEC"


//--------------------- .note.nv.tkinfo           --------------------------
	.section	.note.nv.tkinfo,"",@"SHT_NOTE"
	.sectionflags	@"SHF_NOTE_NV_TKINFO"
	.tkinfo
        /*0018*/ 	.word	0x00000002
        /*0030*/ 	.string	""
        /*0030*/ 	.string	"ptxas"
        /*0030*/ 	.string	"Cuda compilation tools, release 13.0, V13.0.88"
        /*0030*/ 	.string	"Build cuda_13.0.r13.0/compiler.36424714_0"
        /*0030*/ 	.string	"-arch sm_100 -m 64 "



//--------------------- .note.nv.cuinfo           --------------------------
	.section	.note.nv.cuinfo,"",@"SHT_NOTE"
	.sectionflags	@"SHF_NOTE_NV_CUINFO"
        /*0018*/ 	.short	0x0002
        /*001a*/ 	.short	0x0064
        /*001c*/ 	.short	0x0082
	.zero		2


//--------------------- .nv.info                  --------------------------
	.section	.nv.info,"",@"SHT_CUDA_INFO"
	.align	4


	//----- nvinfo : EIATTR_REGCOUNT
	.align		4
        /*0000*/ 	.byte	0x04, 0x2f
        /*0002*/ 	.short	(.L_6 - .L_5)
	.align		4
.L_5:
        /*0004*/ 	.word	index@(_Z9calculatePci)
        /*0008*/ 	.word	0x00000022


	//----- nvinfo : EIATTR_FRAME_SIZE
	.align		4
.L_6:
        /*000c*/ 	.byte	0x04, 0x11
        /*000e*/ 	.short	(.L_8 - .L_7)
	.align		4
.L_7:
        /*0010*/ 	.word	index@($_Z9calculatePci$__internal_trig_reduction_slowpathd)
        /*0014*/ 	.word	0x00000058


	//----- nvinfo : EIATTR_FRAME_SIZE
	.align		4
.L_8:
        /*0018*/ 	.byte	0x04, 0x11
        /*001a*/ 	.short	(.L_10 - .L_9)
	.align		4
.L_9:
        /*001c*/ 	.word	index@($__internal_0_$__cuda_sm20_div_rn_f64_full)
        /*0020*/ 	.word	0x00000058


	//----- nvinfo : EIATTR_FRAME_SIZE
	.align		4
.L_10:
        /*0024*/ 	.byte	0x04, 0x11
        /*0026*/ 	.short	(.L_12 - .L_11)
	.align		4
.L_11:
        /*0028*/ 	.word	index@(_Z9calculatePci)
        /*002c*/ 	.word	0x00000058


	//----- nvinfo : EIATTR_MIN_STACK_SIZE
	.align		4
.L_12:
        /*0030*/ 	.byte	0x04, 0x12
        /*0032*/ 	.short	(.L_14 - .L_13)
	.align		4
.L_13:
        /*0034*/ 	.word	index@(_Z9calculatePci)
        /*0038*/ 	.word	0x00000058
.L_14:


//--------------------- .nv.compat                --------------------------
	.section	.nv.compat,"",@"SHT_CUDA_COMPAT_INFO"
	.align	4
        /*0000*/ 	.byte	0x02, 0x09, 0x00, 0x00, 0x02, 0x02, 0x01, 0x00, 0x02, 0x05, 0x05, 0x00, 0x03, 0x07, 0x01, 0x01
        /*0010*/ 	.byte	0x02, 0x03, 0x00, 0x00, 0x02, 0x06, 0x01, 0x00, 0x04, 0x0b, 0x08, 0x00, 0x01, 0x00, 0x00, 0x00
        /*0020*/ 	.byte	0x00, 0x00, 0x00, 0x00


//--------------------- .nv.info._Z9calculatePci  --------------------------
	.section	.nv.info._Z9calculatePci,"",@"SHT_CUDA_INFO"
	.sectionflags	@""
	.align	4


	//----- nvinfo : EIATTR_CUDA_API_VERSION
	.align		4
        /*0000*/ 	.byte	0x04, 0x37
        /*0002*/ 	.short	(.L_16 - .L_15)
.L_15:
        /*0004*/ 	.word	0x00000082


	//----- nvinfo : EIATTR_KPARAM_INFO
	.align		4
.L_16:
        /*0008*/ 	.byte	0x04, 0x17
        /*000a*/ 	.short	(.L_18 - .L_17)
.L_17:
        /*000c*/ 	.word	0x00000000
        /*0010*/ 	.short	0x0001
        /*0012*/ 	.short	0x0008
        /*0014*/ 	.byte	0x00, 0xf0, 0x11, 0x00


	//----- nvinfo : EIATTR_KPARAM_INFO
	.align		4
.L_18:
        /*0018*/ 	.byte	0x04, 0x17
        /*001a*/ 	.short	(.L_20 - .L_19)
.L_19:
        /*001c*/ 	.word	0x00000000
        /*0020*/ 	.short	0x0000
        /*0022*/ 	.short	0x0000
        /*0024*/ 	.byte	0x00, 0xf5, 0x21, 0x00


	//----- nvinfo : EIATTR_SPARSE_MMA_MASK
	.align		4
.L_20:
        /*0028*/ 	.byte	0x03, 0x50
        /*002a*/ 	.short	0x0000


	//----- nvinfo : EIATTR_MAXREG_COUNT
	.align		4
        /*002c*/ 	.byte	0x03, 0x1b
        /*002e*/ 	.short	0x00ff


	//----- nvinfo : EIATTR_EXTERNS
	.align		4
        /*0030*/ 	.byte	0x04, 0x0f
        /*0032*/ 	.short	(.L_22 - .L_21)


	//   ....[0]....
	.align		4
.L_21:
        /*0034*/ 	.word	index@(vprintf)


	//----- nvinfo : EIATTR_MERCURY_ISA_VERSION
	.align		4
.L_22:
        /*0038*/ 	.byte	0x03, 0x5f
        /*003a*/ 	.short	0x0101


	//----- nvinfo : EIATTR_VRC_CTA_INIT_COUNT
	.align		4
        /*003c*/ 	.byte	0x02, 0x4a
	.zero		1
	.zero		1


	//----- nvinfo : EIATTR_SYSCALL_OFFSETS
	.align		4
        /*0040*/ 	.byte	0x04, 0x46
        /*0042*/ 	.short	(.L_24 - .L_23)


	//   ....[0]....
.L_23:
        /*0044*/ 	.word	0x000001a0


	//   ....[1]....
        /*0048*/ 	.word	0x00000230


	//   ....[2]....
        /*004c*/ 	.word	0x00000e80


	//----- nvinfo : EIATTR_EXIT_INSTR_OFFSETS
	.align		4
.L_24:
        /*0050*/ 	.byte	0x04, 0x1c
        /*0052*/ 	.short	(.L_26 - .L_25)


	//   ....[0]....
.L_25:
        /*0054*/ 	.word	0x00000260


	//   ....[1]....
        /*0058*/ 	.word	0x00000e90


	//----- nvinfo : EIATTR_CRS_STACK_SIZE
	.align		4
.L_26:
        /*005c*/ 	.byte	0x04, 0x1e
        /*005e*/ 	.short	(.L_28 - .L_27)
.L_27:
        /*0060*/ 	.word	0x00000000


	//----- nvinfo : EIATTR_CBANK_PARAM_SIZE
	.align		4
.L_28:
        /*0064*/ 	.byte	0x03, 0x19
        /*0066*/ 	.short	0x000c


	//----- nvinfo : EIATTR_PARAM_CBANK
	.align		4
        /*0068*/ 	.byte	0x04, 0x0a
        /*006a*/ 	.short	(.L_30 - .L_29)
	.align		4
.L_29:
        /*006c*/ 	.word	index@(.nv.constant0._Z9calculatePci)
        /*0070*/ 	.short	0x0380
        /*0072*/ 	.short	0x000c


	//----- nvinfo : EIATTR_SW_WAR
	.align		4
.L_30:
        /*0074*/ 	.byte	0x04, 0x36
        /*0076*/ 	.short	(.L_32 - .L_31)
.L_31:
        /*0078*/ 	.word	0x00000008
.L_32:


//--------------------- .nv.callgraph             --------------------------
	.section	.nv.callgraph,"",@"SHT_CUDA_CALLGRAPH"
	.align	4
	.sectionentsize	8
	.align		4
        /*0000*/ 	.word	0x00000000
	.align		4
        /*0004*/ 	.word	0xffffffff
	.align		4
        /*0008*/ 	.word	index@(_Z9calculatePci)
	.align		4
        /*000c*/ 	.word	index@(vprintf)
	.align		4
        /*0010*/ 	.word	0x00000000
	.align		4
        /*0014*/ 	.word	0xfffffffe
	.align		4
        /*0018*/ 	.word	0x00000000
	.align		4
        /*001c*/ 	.word	0xfffffffd
	.align		4
        /*0020*/ 	.word	0x00000000
	.align		4
        /*0024*/ 	.word	0xfffffffc


//--------------------- .nv.constant4             --------------------------
	.section	.nv.constant4,"a",@progbits
	.align	8
	.align		8
.nv.constant4:
        /*0000*/ 	.dword	vprintf
	.align		8
        /*0008*/ 	.dword	$str
	.align		8
        /*0010*/ 	.dword	$str$1
	.align		8
        /*0018*/ 	.dword	$str$2
	.align		8
        /*0020*/ 	.dword	__cudart_i2opi_d
	.align		8
        /*0028*/ 	.dword	__cudart_sin_cos_coeffs


//--------------------- .text._Z9calculatePci     --------------------------
	.section	.text._Z9calculatePci,"ax",@progbits
	.align	128
        .global         _Z9calculatePci
        .type           _Z9calculatePci,@function
        .size           _Z9calculatePci,(.L_x_24 - _Z9calculatePci)
        .other          _Z9calculatePci,@"STO_CUDA_ENTRY STV_DEFAULT"
_Z9calculatePci:
.text._Z9calculatePci:
[----:B------:R-:W0:Y:S01]  /*0000*/  LDC R1, c[0x0][0x37c] ;  /* 0x0000df00ff017b82 */ /* 0x000e220000000800 */
[----:B------:R-:W1:Y:S01]  /*0010*/  S2R R0, SR_TID.Y ;  /* 0x0000000000007919 */ /* 0x000e620000002200 */
[----:B------:R-:W2:Y:S06]  /*0020*/  LDCU UR5, c[0x0][0x2fc] ;  /* 0x00005f80ff0577ac */ /* 0x000eac0008000800 */
[----:B------:R-:W3:Y:S01]  /*0030*/  LDC R10, c[0x0][0x360] ;  /* 0x0000d800ff0a7b82 */ /* 0x000ee20000000800 */
[----:B0-----:R-:W-:Y:S01]  /*0040*/  VIADD R1, R1, 0xffffffa8 ;  /* 0xffffffa801017836 */ /* 0x001fe20000000000 */
[----:B------:R-:W0:Y:S01]  /*0050*/  S2R R6, SR_CTAID.X ;  /* 0x0000000000067919 */ /* 0x000e220000002500 */
[----:B------:R-:W4:Y:S01]  /*0060*/  LDCU UR4, c[0x0][0x2f8] ;  /* 0x00005f00ff0477ac */ /* 0x000f220008000800 */
[----:B------:R-:W-:Y:S01]  /*0070*/  MOV R17, 0x0 ;  /* 0x0000000000117802 */ /* 0x000fe20000000f00 */
[----:B------:R-:W0:Y:S01]  /*0080*/  S2R R7, SR_TID.X ;  /* 0x0000000000077919 */ /* 0x000e220000002100 */
[----:B------:R-:W5:Y:S02]  /*0090*/  LDCU.64 UR6, c[0x4][0x10] ;  /* 0x01000200ff0677ac */ /* 0x000f640008000a00 */
[----:B------:R-:W3:Y:S08]  /*00a0*/  LDC R11, c[0x0][0x364] ;  /* 0x0000d900ff0b7b82 */ /* 0x000ef00000000800 */
[----:B------:R0:W0:Y:S01]  /*00b0*/  LDC.64 R8, c[0x4][R17] ;  /* 0x0100000011087b82 */ /* 0x0000220000000a00 */
[----:B----4-:R-:W-:Y:S01]  /*00c0*/  IADD3 R2, P0, PT, R1, UR4, RZ ;  /* 0x0000000401027c10 */ /* 0x010fe2000ff1e0ff */
[----:B-----5:R-:W-:-:S04]  /*00d0*/  IMAD.U32 R4, RZ, RZ, UR6 ;  /* 0x00000006ff047e24 */ /* 0x020fc8000f8e00ff */
[----:B--2---:R-:W-:Y:S01]  /*00e0*/  IMAD.X R16, RZ, RZ, UR5, P0 ;  /* 0x00000005ff107e24 */ /* 0x004fe200080e06ff */
[----:B------:R-:W-:Y:S01]  /*00f0*/  IADD3 R19, P0, PT, R2, 0x18, RZ ;  /* 0x0000001802137810 */ /* 0x000fe20007f1e0ff */
[----:B------:R-:W-:Y:S01]  /*0100*/  IMAD.U32 R5, RZ, RZ, UR7 ;  /* 0x00000007ff057e24 */ /* 0x000fe2000f8e00ff */
[----:B-1----:R-:W-:Y:S03]  /*0110*/  STL [R1+0x28], R0 ;  /* 0x0000280001007387 */ /* 0x002fe60000100800 */
[----:B------:R-:W-:Y:S01]  /*0120*/  IMAD.X R22, RZ, RZ, R16, P0 ;  /* 0x000000ffff167224 */ /* 0x000fe200000e0610 */
[----:B---3--:R-:W-:Y:S01]  /*0130*/  STL.64 [R1+0x18], R10 ;  /* 0x0000180a01007387 */ /* 0x008fe20000100a00 */
[----:B0-----:R-:W-:-:S03]  /*0140*/  IMAD R18, R10, R6, R7 ;  /* 0x000000060a127224 */ /* 0x001fc600078e0207 */
[----:B------:R0:W-:Y:S01]  /*0150*/  STL.64 [R1+0x20], R6 ;  /* 0x0000200601007387 */ /* 0x0001e20000100a00 */
[----:B------:R-:W-:Y:S02]  /*0160*/  IMAD R18, R18, R11, R0 ;  /* 0x0000000b12127224 */ /* 0x000fe400078e0200 */
[----:B0-----:R-:W-:Y:S02]  /*0170*/  IMAD.MOV.U32 R6, RZ, RZ, R19 ;  /* 0x000000ffff067224 */ /* 0x001fe400078e0013 */
[----:B------:R-:W-:-:S07]  /*0180*/  IMAD.MOV.U32 R7, RZ, RZ, R22 ;  /* 0x000000ffff077224 */ /* 0x000fce00078e0016 */
[----:B------:R-:W-:-:S07]  /*0190*/  LEPC R20, `(.L_x_0) ;  /* 0x000000001014794e */ /* 0x000fce0000000000 */
[----:B------:R-:W-:Y:S05]  /*01a0*/  CALL.ABS.NOINC R8 ;  /* 0x0000000008007343 */ /* 0x000fea0003c00000 */
.L_x_0:
[----:B------:R0:W-:Y:S01]  /*01b0*/  STL [R1+0x18], R18 ;  /* 0x0000181201007387 */ /* 0x0001e20000100800 */
[----:B------:R0:W1:Y:S01]  /*01c0*/  LDC.64 R8, c[0x4][R17] ;  /* 0x0100000011087b82 */ /* 0x0000620000000a00 */
[----:B------:R-:W2:Y:S01]  /*01d0*/  LDCU.64 UR4, c[0x4][0x18] ;  /* 0x01000300ff0477ac */ /* 0x000ea20008000a00 */
[----:B------:R-:W-:Y:S02]  /*01e0*/  IMAD.MOV.U32 R6, RZ, RZ, R19 ;  /* 0x000000ffff067224 */ /* 0x000fe400078e0013 */
[----:B------:R-:W-:Y:S02]  /*01f0*/  IMAD.MOV.U32 R7, RZ, RZ, R22 ;  /* 0x000000ffff077224 */ /* 0x000fe400078e0016 */
[----:B--2---:R-:W-:Y:S02]  /*0200*/  IMAD.U32 R4, RZ, RZ, UR4 ;  /* 0x00000004ff047e24 */ /* 0x004fe4000f8e00ff */
[----:B0-----:R-:W-:-:S07]  /*0210*/  IMAD.U32 R5, RZ, RZ, UR5 ;  /* 0x00000005ff057e24 */ /* 0x001fce000f8e00ff */
[----:B------:R-:W-:-:S07]  /*0220*/  LEPC R20, `(.L_x_1) ;  /* 0x000000001014794e */ /* 0x000fce0000000000 */
[----:B-1----:R-:W-:Y:S05]  /*0230*/  CALL.ABS.NOINC R8 ;  /* 0x0000000008007343 */ /* 0x002fea0003c00000 */
.L_x_1:
[----:B------:R-:W0:Y:S02]  /*0240*/  LDCU UR4, c[0x0][0x388] ;  /* 0x00007100ff0477ac */ /* 0x000e240008000800 */
[----:B0-----:R-:W-:-:S13]  /*0250*/  ISETP.GE.AND P0, PT, R18, UR4, PT ;  /* 0x0000000412007c0c */ /* 0x001fda000bf06270 */
[----:B------:R-:W-:Y:S05]  /*0260*/  @P0 EXIT ;  /* 0x000000000000094d */ /* 0x000fea0003800000 */
[----:B------:R-:W0:Y:S01]  /*0270*/  LDC.64 R26, c[0x0][0x358] ;  /* 0x0000d600ff1a7b82 */ /* 0x000e220000000a00 */
[----:B------:R-:W-:-:S07]  /*0280*/  IMAD R19, R18, 0x3, RZ ;  /* 0x0000000312137824 */ /* 0x000fce00078e02ff */
[----:B------:R-:W1:Y:S01]  /*0290*/  LDC.64 R4, c[0x0][0x380] ;  /* 0x0000e000ff047b82 */ /* 0x000e620000000a00 */
[C---:B0-----:R-:W-:Y:S02]  /*02a0*/  R2UR UR6, R26.reuse ;  /* 0x000000001a0672ca */ /* 0x041fe400000e0000 */
[C---:B------:R-:W-:Y:S02]  /*02b0*/  R2UR UR7, R27.reuse ;  /* 0x000000001b0772ca */ /* 0x040fe400000e0000 */
[----:B------:R-:W-:Y:S02]  /*02c0*/  R2UR UR4, R26 ;  /* 0x000000001a0472ca */ /* 0x000fe400000e0000 */
[----:B------:R-:W-:Y:S01]  /*02d0*/  R2UR UR5, R27 ;  /* 0x000000001b0572ca */ /* 0x000fe200000e0000 */
[----:B-1----:R-:W-:-:S08]  /*02e0*/  IMAD.WIDE R18, R19, 0x8, R4 ;  /* 0x0000000813127825 */ /* 0x002fd000078e0204 */
[----:B------:R-:W2:Y:S04]  /*02f0*/  LDG.E.64 R6, desc[UR6][R18.64+0x8] ;  /* 0x0000080612067981 */ /* 0x000ea8000c1e1b00 */
[----:B------:R-:W3:Y:S01]  /*0300*/  LDG.E.64 R4, desc[UR4][R18.64] ;  /* 0x0000000412047981 */ /* 0x000ee2000c1e1b00 */
[----:B------:R-:W-:Y:S01]  /*0310*/  BSSY.RECONVERGENT B0, `(.L_x_2) ;  /* 0x0000056000007945 */ /* 0x000fe20003800200 */
[----:B--2---:R-:W-:Y:S02]  /*0320*/  DMUL R8, R6, R6 ;  /* 0x0000000606087228 */ /* 0x004fe40000000000 */
[----:B---3--:R-:W-:-:S06]  /*0330*/  DADD R10, R4, R4 ;  /* 0x00000000040a7229 */ /* 0x008fcc0000000004 */
[----:B------:R-:W-:-:S08]  /*0340*/  DFMA R8, R4, R4, R8 ;  /* 0x000000040408722b */ /* 0x000fd00000000008 */
[----:B------:R-:W-:-:S10]  /*0350*/  DFMA R8, R6, R10, R8 ;  /* 0x0000000a0608722b */ /* 0x000fd40000000008 */
[----:B------:R-:W-:Y:S01]  /*0360*/  ISETP.GT.AND P0, PT, R9, 0xfffff, PT ;  /* 0x000fffff0900780c */ /* 0x000fe20003f04270 */
[--C-:B------:R-:W-:Y:S02]  /*0370*/  IMAD.MOV.U32 R10, RZ, RZ, R8.reuse ;  /* 0x000000ffff0a7224 */ /* 0x100fe400078e0008 */
[--C-:B------:R-:W-:Y:S02]  /*0380*/  IMAD.MOV.U32 R11, RZ, RZ, R9.reuse ;  /* 0x000000ffff0b7224 */ /* 0x100fe400078e0009 */
[----:B------:R-:W-:Y:S02]  /*0390*/  IMAD.MOV.U32 R0, RZ, RZ, R9 ;  /* 0x000000ffff007224 */ /* 0x000fe400078e0009 */
[----:B------:R-:W-:-:S06]  /*03a0*/  IMAD.MOV.U32 R20, RZ, RZ, R8 ;  /* 0x000000ffff147224 */ /* 0x000fcc00078e0008 */
[----:B------:R-:W-:-:S10]  /*03b0*/  @!P0 DMUL R10, R8, 1.80143985094819840000e+16 ;  /* 0x43500000080a8828 */ /* 0x000fd40000000000 */
[----:B------:R-:W-:Y:S02]  /*03c0*/  @!P0 IMAD.MOV.U32 R0, RZ, RZ, R11 ;  /* 0x000000ffff008224 */ /* 0x000fe400078e000b */
[----:B------:R-:W-:Y:S02]  /*03d0*/  @!P0 IMAD.MOV.U32 R20, RZ, RZ, R10 ;  /* 0x000000ffff148224 */ /* 0x000fe400078e000a */
[----:B------:R-:W-:-:S05]  /*03e0*/  VIADD R3, R0, 0xffffffff ;  /* 0xffffffff00037836 */ /* 0x000fca0000000000 */
[----:B------:R-:W-:Y:S01]  /*03f0*/  ISETP.GT.U32.AND P1, PT, R3, 0x7feffffe, PT ;  /* 0x7feffffe0300780c */ /* 0x000fe20003f24070 */
[----:B------:R-:W-:Y:S02]  /*0400*/  IMAD.MOV.U32 R3, RZ, RZ, -0x3ff ;  /* 0xfffffc01ff037424 */ /* 0x000fe400078e00ff */
[----:B------:R-:W-:-:S10]  /*0410*/  @!P0 IMAD.MOV.U32 R3, RZ, RZ, -0x435 ;  /* 0xfffffbcbff038424 */ /* 0x000fd400078e00ff */
[----:B------:R-:W-:Y:S05]  /*0420*/  @P1 BRA `(.L_x_3) ;  /* 0x0000000000f81947 */ /* 0x000fea0003800000 */
[----:B------:R-:W-:Y:S01]  /*0430*/  LOP3.LUT R10, R0, 0xfffff, RZ, 0xc0, !PT ;  /* 0x000fffff000a7812 */ /* 0x000fe200078ec0ff */
[----:B------:R-:W-:Y:S01]  /*0440*/  IMAD.MOV.U32 R14, RZ, RZ, RZ ;  /* 0x000000ffff0e7224 */ /* 0x000fe200078e00ff */
[----:B------:R-:W-:Y:S01]  /*0450*/  UMOV UR4, 0x3ae80f1e ;  /* 0x3ae80f1e00047882 */ /* 0x000fe20000000000 */
[----:B------:R-:W-:Y:S01]  /*0460*/  IMAD.MOV.U32 R24, RZ, RZ, -0x748574fc ;  /* 0x8b7a8b04ff187424 */ /* 0x000fe200078e00ff */
[----:B------:R-:W-:Y:S01]  /*0470*/  LOP3.LUT R21, R10, 0x3ff00000, RZ, 0xfc, !PT ;  /* 0x3ff000000a157812 */ /* 0x000fe200078efcff */
[----:B------:R-:W-:Y:S01]  /*0480*/  IMAD.MOV.U32 R25, RZ, RZ, 0x3ed0ee25 ;  /* 0x3ed0ee25ff197424 */ /* 0x000fe200078e00ff */
[----:B------:R-:W-:Y:S01]  /*0490*/  UMOV UR5, 0x3eb1380b ;  /* 0x3eb1380b00057882 */ /* 0x000fe20000000000 */
[----:B------:R-:W-:Y:S02]  /*04a0*/  LEA.HI R0, R0, R3, RZ, 0xc ;  /* 0x0000000300007211 */ /* 0x000fe400078f60ff */
[----:B------:R-:W-:-:S13]  /*04b0*/  ISETP.GE.U32.AND P0, PT, R21, 0x3ff6a09f, PT ;  /* 0x3ff6a09f1500780c */ /* 0x000fda0003f06070 */
[----:B------:R-:W-:Y:S02]  /*04c0*/  @P0 VIADD R11, R21, 0xfff00000 ;  /* 0xfff00000150b0836 */ /* 0x000fe40000000000 */
[----:B------:R-:W-:Y:S02]  /*04d0*/  @P0 VIADD R0, R0, 0x1 ;  /* 0x0000000100000836 */ /* 0x000fe40000000000 */
[----:B------:R-:W-:-:S06]  /*04e0*/  @P0 IMAD.MOV.U32 R21, RZ, RZ, R11 ;  /* 0x000000ffff150224 */ /* 0x000fcc00078e000b */
[C---:B------:R-:W-:Y:S02]  /*04f0*/  DADD R22, R20.reuse, 1 ;  /* 0x3ff0000014167429 */ /* 0x040fe40000000000 */
[----:B------:R-:W-:-:S04]  /*0500*/  DADD R20, R20, -1 ;  /* 0xbff0000014147429 */ /* 0x000fc80000000000 */
[----:B------:R-:W0:Y:S02]  /*0510*/  MUFU.RCP64H R15, R23 ;  /* 0x00000017000f7308 */ /* 0x000e240000001800 */
[----:B0-----:R-:W-:-:S08]  /*0520*/  DFMA R10, -R22, R14, 1 ;  /* 0x3ff00000160a742b */ /* 0x001fd0000000010e */
[----:B------:R-:W-:-:S08]  /*0530*/  DFMA R10, R10, R10, R10 ;  /* 0x0000000a0a0a722b */ /* 0x000fd0000000000a */
[----:B------:R-:W-:-:S08]  /*0540*/  DFMA R14, R14, R10, R14 ;  /* 0x0000000a0e0e722b */ /* 0x000fd0000000000e */
[----:B------:R-:W-:-:S08]  /*0550*/  DMUL R12, R20, R14 ;  /* 0x0000000e140c7228 */ /* 0x000fd00000000000 */
[----:B------:R-:W-:-:S08]  /*0560*/  DFMA R12, R20, R14, R12 ;  /* 0x0000000e140c722b */ /* 0x000fd0000000000c */
[----:B------:R-:W-:-:S08]  /*0570*/  DMUL R10, R12, R12 ;  /* 0x0000000c0c0a7228 */ /* 0x000fd00000000000 */
[----:B------:R-:W-:Y:S01]  /*0580*/  DFMA R22, R10, UR4, R24 ;  /* 0x000000040a167c2b */ /* 0x000fe20008000018 */
[----:B------:R-:W-:Y:S01]  /*0590*/  UMOV UR4, 0x9f02676f ;  /* 0x9f02676f00047882 */ /* 0x000fe20000000000 */
[----:B------:R-:W-:Y:S01]  /*05a0*/  UMOV UR5, 0x3ef3b266 ;  /* 0x3ef3b26600057882 */ /* 0x000fe20000000000 */
[----:B------:R-:W-:-:S05]  /*05b0*/  DADD R24, R20, -R12 ;  /* 0x0000000014187229 */ /* 0x000fca000000080c */
[----:B------:R-:W-:Y:S01]  /*05c0*/  DFMA R22, R10, R22, UR4 ;  /* 0x000000040a167e2b */ /* 0x000fe20008000016 */
[----:B------:R-:W-:Y:S01]  /*05d0*/  UMOV UR4, 0xa9ab0956 ;  /* 0xa9ab095600047882 */ /* 0x000fe20000000000 */
[----:B------:R-:W-:Y:S01]  /*05e0*/  UMOV UR5, 0x3f1745cb ;  /* 0x3f1745cb00057882 */ /* 0x000fe20000000000 */
[----:B------:R-:W-:-:S05]  /*05f0*/  DADD R24, R24, R24 ;  /* 0x0000000018187229 */ /* 0x000fca0000000018 */
[----:B------:R-:W-:Y:S01]  /*0600*/  DFMA R22, R10, R22, UR4 ;  /* 0x000000040a167e2b */ /* 0x000fe20008000016 */
[----:B------:R-:W-:Y:S01]  /*0610*/  UMOV UR4, 0x2d1b5154 ;  /* 0x2d1b515400047882 */ /* 0x000fe20000000000 */
[----:B------:R-:W-:Y:S01]  /*0620*/  UMOV UR5, 0x3f3c71c7 ;  /* 0x3f3c71c700057882 */ /* 0x000fe20000000000 */
[----:B------:R-:W-:Y:S01]  /*0630*/  DFMA R24, R20, -R12, R24 ;  /* 0x8000000c1418722b */ /* 0x000fe20000000018 */
[----:B------:R-:W-:Y:S01]  /*0640*/  LOP3.LUT R20, R0, 0x80000000, RZ, 0x3c, !PT ;  /* 0x8000000000147812 */ /* 0x000fe200078e3cff */
[----:B------:R-:W-:-:S03]  /*0650*/  IMAD.MOV.U32 R21, RZ, RZ, 0x43300000 ;  /* 0x43300000ff157424 */ /* 0x000fc600078e00ff */
[----:B------:R-:W-:Y:S01]  /*0660*/  DFMA R22, R10, R22, UR4 ;  /* 0x000000040a167e2b */ /* 0x000fe20008000016 */
[----:B------:R-:W-:Y:S01]  /*0670*/  UMOV UR4, 0x923be72d ;  /* 0x923be72d00047882 */ /* 0x000fe20000000000 */
[----:B------:R-:W-:Y:S01]  /*0680*/  UMOV UR5, 0x3f624924 ;  /* 0x3f62492400057882 */ /* 0x000fe20000000000 */
[----:B------:R-:W-:-:S05]  /*0690*/  DMUL R24, R14, R24 ;  /* 0x000000180e187228 */ /* 0x000fca0000000000 */
[----:B------:R-:W-:Y:S01]  /*06a0*/  DFMA R22, R10, R22, UR4 ;  /* 0x000000040a167e2b */ /* 0x000fe20008000016 */
[----:B------:R-:W-:Y:S01]  /*06b0*/  UMOV UR4, 0x9999a3c4 ;  /* 0x9999a3c400047882 */ /* 0x000fe20000000000 */
[----:B------:R-:W-:-:S06]  /*06c0*/  UMOV UR5, 0x3f899999 ;  /* 0x3f89999900057882 */ /* 0x000fcc0000000000 */
[----:B------:R-:W-:Y:S01]  /*06d0*/  DFMA R22, R10, R22, UR4 ;  /* 0x000000040a167e2b */ /* 0x000fe20008000016 */
[----:B------:R-:W-:Y:S01]  /*06e0*/  UMOV UR4, 0x80000000 ;  /* 0x8000000000047882 */ /* 0x000fe20000000000 */
[----:B------:R-:W-:Y:S02]  /*06f0*/  UMOV UR5, 0x43300000 ;  /* 0x4330000000057882 */ /* 0x000fe40000000000 */
[----:B------:R-:W-:Y:S01]  /*0700*/  DADD R20, R20, -UR4 ;  /* 0x8000000414147e29 */ /* 0x000fe20008000000 */
[----:B------:R-:W-:Y:S01]  /*0710*/  UMOV UR4, 0x55555554 ;  /* 0x5555555400047882 */ /* 0x000fe20000000000 */
[----:B------:R-:W-:Y:S02]  /*0720*/  UMOV UR5, 0x3fb55555 ;  /* 0x3fb5555500057882 */ /* 0x000fe40000000000 */
[----:B------:R-:W-:Y:S01]  /*0730*/  DFMA R22, R10, R22, UR4 ;  /* 0x000000040a167e2b */ /* 0x000fe20008000016 */
[----:B------:R-:W-:Y:S01]  /*0740*/  UMOV UR4, 0xfefa39ef ;  /* 0xfefa39ef00047882 */ /* 0x000fe20000000000 */
[----:B------:R-:W-:-:S02]  /*0750*/  UMOV UR5, 0x3fe62e42 ;  /* 0x3fe62e4200057882 */ /* 0x000fc40000000000 */
[----:B------:R-:W-:-:S04]  /*0760*/  DFMA R14, R20, UR4, R12 ;  /* 0x00000004140e7c2b */ /* 0x000fc8000800000c */
[----:B------:R-:W-:-:S04]  /*0770*/  DMUL R22, R10, R22 ;  /* 0x000000160a167228 */ /* 0x000fc80000000000 */
[----:B------:R-:W-:Y:S01]  /*0780*/  DFMA R10, R20, -UR4, R14 ;  /* 0x80000004140a7c2b */ /* 0x000fe2000800000e */
[----:B------:R-:W-:Y:S01]  /*0790*/  UMOV UR4, 0x3b39803f ;  /* 0x3b39803f00047882 */ /* 0x000fe20000000000 */
[----:B------:R-:W-:Y:S02]  /*07a0*/  UMOV UR5, 0x3c7abc9e ;  /* 0x3c7abc9e00057882 */ /* 0x000fe40000000000 */
[----:B------:R-:W-:-:S04]  /*07b0*/  DFMA R22, R12, R22, R24 ;  /* 0x000000160c16722b */ /* 0x000fc80000000018 */
[----:B------:R-:W-:-:S08]  /*07c0*/  DADD R10, -R12, R10 ;  /* 0x000000000c0a7229 */ /* 0x000fd0000000010a */
[----:B------:R-:W-:-:S08]  /*07d0*/  DADD R10, R22, -R10 ;  /* 0x00000000160a7229 */ /* 0x000fd0000000080a */
[----:B------:R-:W-:-:S08]  /*07e0*/  DFMA R10, R20, UR4, R10 ;  /* 0x00000004140a7c2b */ /* 0x000fd0000800000a */
[----:B------:R-:W-:Y:S01]  /*07f0*/  DADD R24, R14, R10 ;  /* 0x000000000e187229 */ /* 0x000fe2000000000a */
[----:B------:R-:W-:Y:S10]  /*0800*/  BRA `(.L_x_4) ;  /* 0x0000000000187947 */ /* 0x000ff40003800000 */
.L_x_3:
[----:B------:R-:W-:Y:S01]  /*0810*/  IMAD.MOV.U32 R12, RZ, RZ, 0x0 ;  /* 0x00000000ff0c7424 */ /* 0x000fe200078e00ff */
[----:B------:R-:W-:Y:S01]  /*0820*/  LOP3.LUT P0, RZ, R11, 0x7fffffff, RZ, 0xc0, !PT ;  /* 0x7fffffff0bff7812 */ /* 0x000fe2000780c0ff */
[----:B------:R-:W-:-:S06]  /*0830*/  IMAD.MOV.U32 R13, RZ, RZ, 0x7ff00000 ;  /* 0x7ff00000ff0d7424 */ /* 0x000fcc00078e00ff */
[----:B------:R-:W-:-:S10]  /*0840*/  DFMA R12, R10, R12, +INF ;  /* 0x7ff000000a0c742b */ /* 0x000fd4000000000c */
[----:B------:R-:W-:Y:S02]  /*0850*/  FSEL R24, R12, RZ, P0 ;  /* 0x000000ff0c187208 */ /* 0x000fe40000000000 */
[----:B------:R-:W-:-:S07]  /*0860*/  FSEL R25, R13, -QNAN , P0 ;  /* 0xfff000000d197808 */ /* 0x000fce0000000000 */
.L_x_4:
[----:B------:R-:W-:Y:S05]  /*0870*/  BSYNC.RECONVERGENT B0 ;  /* 0x0000000000007941 */ /* 0x000fea0003800200 */
.L_x_2:
[----:B------:R-:W-:Y:S01]  /*0880*/  DSETP.NEU.AND P0, PT, |R8|, +INF , PT ;  /* 0x7ff000000800742a */ /* 0x000fe20003f0d200 */
[----:B------:R-:W-:-:S13]  /*0890*/  BSSY.RECONVERGENT B0, `(.L_x_5) ;  /* 0x0000019000007945 */ /* 0x000fda0003800200 */
[----:B------:R-:W-:Y:S01]  /*08a0*/  @!P0 DMUL R30, RZ, R8 ;  /* 0x00000008ff1e8228 */ /* 0x000fe20000000000 */
[----:B------:R-:W-:Y:S01]  /*08b0*/  @!P0 IMAD.MOV.U32 R0, RZ, RZ, RZ ;  /* 0x000000ffff008224 */ /* 0x000fe200078e00ff */
[----:B------:R-:W-:Y:S09]  /*08c0*/  @!P0 BRA `(.L_x_6) ;  /* 0x0000000000548947 */ /* 0x000ff20003800000 */
[----:B------:R-:W-:Y:S01]  /*08d0*/  UMOV UR4, 0x6dc9c883 ;  /* 0x6dc9c88300047882 */ /* 0x000fe20000000000 */
[----:B------:R-:W-:Y:S01]  /*08e0*/  UMOV UR5, 0x3fe45f30 ;  /* 0x3fe45f3000057882 */ /* 0x000fe20000000000 */
[C---:B------:R-:W-:Y:S02]  /*08f0*/  DSETP.GE.AND P0, PT, |R8|.reuse, 2.14748364800000000000e+09, PT ;  /* 0x41e000000800742a */ /* 0x040fe40003f06200 */
[----:B------:R-:W-:Y:S01]  /*0900*/  DMUL R10, R8, UR4 ;  /* 0x00000004080a7c28 */ /* 0x000fe20008000000 */
[----:B------:R-:W-:Y:S01]  /*0910*/  UMOV UR4, 0x54442d18 ;  /* 0x54442d1800047882 */ /* 0x000fe20000000000 */
[----:B------:R-:W-:-:S04]  /*0920*/  UMOV UR5, 0x3ff921fb ;  /* 0x3ff921fb00057882 */ /* 0x000fc80000000000 */
[----:B------:R-:W0:Y:S08]  /*0930*/  F2I.F64 R0, R10 ;  /* 0x0000000a00007311 */ /* 0x000e300000301100 */
[----:B0-----:R-:W0:Y:S02]  /*0940*/  I2F.F64 R30, R0 ;  /* 0x00000000001e7312 */ /* 0x001e240000201c00 */
[----:B0-----:R-:W-:Y:S01]  /*0950*/  DFMA R12, R30, -UR4, R8 ;  /* 0x800000041e0c7c2b */ /* 0x001fe20008000008 */
[----:B------:R-:W-:Y:S01]  /*0960*/  UMOV UR4, 0x33145c00 ;  /* 0x33145c0000047882 */ /* 0x000fe20000000000 */
[----:B------:R-:W-:-:S06]  /*0970*/  UMOV UR5, 0x3c91a626 ;  /* 0x3c91a62600057882 */ /* 0x000fcc0000000000 */
[----:B------:R-:W-:Y:S01]  /*0980*/  DFMA R12, R30, -UR4, R12 ;  /* 0x800000041e0c7c2b */ /* 0x000fe2000800000c */
[----:B------:R-:W-:Y:S01]  /*0990*/  UMOV UR4, 0x252049c0 ;  /* 0x252049c000047882 */ /* 0x000fe20000000000 */
[----:B------:R-:W-:-:S06]  /*09a0*/  UMOV UR5, 0x397b839a ;  /* 0x397b839a00057882 */ /* 0x000fcc0000000000 */
[----:B------:R-:W-:Y:S01]  /*09b0*/  DFMA R30, R30, -UR4, R12 ;  /* 0x800000041e1e7c2b */ /* 0x000fe2000800000c */
[----:B------:R-:W-:Y:S10]  /*09c0*/  @!P0 BRA `(.L_x_6) ;  /* 0x0000000000148947 */ /* 0x000ff40003800000 */
[----:B------:R-:W-:-:S07]  /*09d0*/  MOV R0, 0x9f0 ;  /* 0x000009f000007802 */ /* 0x000fce0000000f00 */
[----:B------:R-:W-:Y:S05]  /*09e0*/  CALL.REL.NOINC `($_Z9calculatePci$__internal_trig_reduction_slowpathd) ;  /* 0x0000000800a07944 */ /* 0x000fea0003c00000 */
[----:B------:R-:W-:Y:S02]  /*09f0*/  IMAD.MOV.U32 R0, RZ, RZ, R3 ;  /* 0x000000ffff007224 */ /* 0x000fe400078e0003 */
[----:B------:R-:W-:Y:S02]  /*0a00*/  IMAD.MOV.U32 R30, RZ, RZ, R20 ;  /* 0x000000ffff1e7224 */ /* 0x000fe400078e0014 */
[----:B------:R-:W-:-:S07]  /*0a10*/  IMAD.MOV.U32 R31, RZ, RZ, R21 ;  /* 0x000000ffff1f7224 */ /* 0x000fce00078e0015 */
.L_x_6:
[----:B------:R-:W-:Y:S05]  /*0a20*/  BSYNC.RECONVERGENT B0 ;  /* 0x0000000000007941 */ /* 0x000fea0003800200 */
.L_x_5:
[----:B------:R-:W0:Y:S01]  /*0a30*/  LDCU.64 UR4, c[0x4][0x28] ;  /* 0x01000500ff0477ac */ /* 0x000e220008000a00 */
[----:B------:R-:W-:Y:S01]  /*0a40*/  IMAD.SHL.U32 R3, R0, 0x40, RZ ;  /* 0x0000004000037824 */ /* 0x000fe200078e00ff */
[----:B------:R-:W-:Y:S02]  /*0a50*/  R2UR UR6, R26 ;  /* 0x000000001a0672ca */ /* 0x000fe400000e0000 */
[----:B------:R-:W-:Y:S02]  /*0a60*/  R2UR UR7, R27 ;  /* 0x000000001b0772ca */ /* 0x000fe400000e0000 */
[----:B------:R-:W-:-:S04]  /*0a70*/  LOP3.LUT R3, R3, 0x40, RZ, 0xc0, !PT ;  /* 0x0000004003037812 */ /* 0x000fc800078ec0ff */
[----:B0-----:R-:W-:-:S05]  /*0a80*/  IADD3 R20, P0, PT, R3, UR4, RZ ;  /* 0x0000000403147c10 */ /* 0x001fca000ff1e0ff */
[----:B------:R-:W-:-:S05]  /*0a90*/  IMAD.X R21, RZ, RZ, UR5, P0 ;  /* 0x00000005ff157e24 */ /* 0x000fca00080e06ff */
[----:B------:R-:W2:Y:S01]  /*0aa0*/  LDG.E.128.CONSTANT R8, desc[UR6][R20.64] ;  /* 0x0000000614087981 */ /* 0x000ea2000c1e9d00 */
[----:B------:R-:W-:Y:S01]  /*0ab0*/  LOP3.LUT R3, R0, 0x1, RZ, 0xc0, !PT ;  /* 0x0000000100037812 */ /* 0x000fe200078ec0ff */
[----:B------:R-:W-:Y:S01]  /*0ac0*/  IMAD.MOV.U32 R12, RZ, RZ, 0x20fd8164 ;  /* 0x20fd8164ff0c7424 */ /* 0x000fe200078e00ff */
[----:B------:R-:W-:Y:S01]  /*0ad0*/  R2UR UR4, R26 ;  /* 0x000000001a0472ca */ /* 0x000fe200000e0000 */
[----:B------:R-:W-:Y:S01]  /*0ae0*/  DMUL R28, R30, R30 ;  /* 0x0000001e1e1c7228 */ /* 0x000fe20000000000 */
[----:B------:R-:W-:Y:S02]  /*0af0*/  R2UR UR5, R27 ;  /* 0x000000001b0572ca */ /* 0x000fe400000e0000 */
[----:B------:R-:W-:Y:S01]  /*0b00*/  ISETP.NE.U32.AND P0, PT, R3, 0x1, PT ;  /* 0x000000010300780c */ /* 0x000fe20003f05070 */
[----:B------:R-:W-:-:S03]  /*0b10*/  IMAD.MOV.U32 R3, RZ, RZ, 0x3da8ff83 ;  /* 0x3da8ff83ff037424 */ /* 0x000fc600078e00ff */
[----:B------:R-:W-:Y:S02]  /*0b20*/  FSEL R12, R12, -8.06006814911005101289e+34, !P0 ;  /* 0xf9785eba0c0c7808 */ /* 0x000fe40004000000 */
[----:B------:R-:W-:-:S06]  /*0b30*/  FSEL R13, -R3, 0.11223486810922622681, !P0 ;  /* 0x3de5db65030d7808 */ /* 0x000fcc0004000100 */
[C---:B--2---:R-:W-:Y:S01]  /*0b40*/  DFMA R8, R28.reuse, R12, R8 ;  /* 0x0000000c1c08722b */ /* 0x044fe20000000008 */
[----:B------:R-:W2:Y:S04]  /*0b50*/  LDG.E.128.CONSTANT R12, desc[UR4][R20.64+0x10] ;  /* 0x00001004140c7981 */ /* 0x000ea8000c1e9d00 */
[----:B------:R-:W3:Y:S03]  /*0b60*/  LDG.E.128.CONSTANT R20, desc[UR6][R20.64+0x20] ;  /* 0x0000200614147981 */ /* 0x000ee6000c1e9d00 */
[C---:B------:R-:W-:Y:S01]  /*0b70*/  DFMA R8, R28.reuse, R8, R10 ;  /* 0x000000081c08722b */ /* 0x040fe2000000000a */
[----:B------:R-:W-:Y:S01]  /*0b80*/  FSETP.GEU.AND P1, PT, |R25|, 6.5827683646048100446e-37, PT ;  /* 0x036000001900780b */ /* 0x000fe20003f2e200 */
[----:B------:R-:W-:Y:S06]  /*0b90*/  BSSY.RECONVERGENT B0, `(.L_x_7) ;  /* 0x0000020000007945 */ /* 0x000fec0003800200 */
[----:B--2---:R-:W-:-:S08]  /*0ba0*/  DFMA R8, R28, R8, R12 ;  /* 0x000000081c08722b */ /* 0x004fd0000000000c */
[----:B------:R-:W-:-:S08]  /*0bb0*/  DFMA R8, R28, R8, R14 ;  /* 0x000000081c08722b */ /* 0x000fd0000000000e */
[----:B---3--:R-:W-:-:S08]  /*0bc0*/  DFMA R8, R28, R8, R20 ;  /* 0x000000081c08722b */ /* 0x008fd00000000014 */
[----:B------:R-:W-:-:S08]  /*0bd0*/  DFMA R8, R28, R8, R22 ;  /* 0x000000081c08722b */ /* 0x000fd00000000016 */
[----:B------:R-:W-:Y:S02]  /*0be0*/  DFMA R30, R8, R30, R30 ;  /* 0x0000001e081e722b */ /* 0x000fe4000000001e */
[----:B------:R-:W-:-:S10]  /*0bf0*/  DFMA R8, R28, R8, 1 ;  /* 0x3ff000001c08742b */ /* 0x000fd40000000008 */
[----:B------:R-:W-:Y:S02]  /*0c00*/  FSEL R10, R8, R30, !P0 ;  /* 0x0000001e080a7208 */ /* 0x000fe40004000000 */
[----:B------:R-:W-:Y:S02]  /*0c10*/  FSEL R11, R9, R31, !P0 ;  /* 0x0000001f090b7208 */ /* 0x000fe40004000000 */
[----:B------:R-:W-:-:S04]  /*0c20*/  LOP3.LUT P0, RZ, R0, 0x2, RZ, 0xc0, !PT ;  /* 0x0000000200ff7812 */ /* 0x000fc8000780c0ff */
[----:B------:R-:W-:-:S10]  /*0c30*/  DADD R8, RZ, -R10 ;  /* 0x00000000ff087229 */ /* 0x000fd4000000080a */
[----:B------:R-:W-:Y:S02]  /*0c40*/  FSEL R29, R11, R9, !P0 ;  /* 0x000000090b1d7208 */ /* 0x000fe40004000000 */
[----:B------:R-:W-:Y:S01]  /*0c50*/  FSEL R28, R10, R8, !P0 ;  /* 0x000000080a1c7208 */ /* 0x000fe20004000000 */
[----:B------:R-:W-:Y:S01]  /*0c60*/  IMAD.MOV.U32 R8, RZ, RZ, 0x1 ;  /* 0x00000001ff087424 */ /* 0x000fe200078e00ff */
[----:B------:R-:W0:Y:S05]  /*0c70*/  MUFU.RCP64H R9, R29 ;  /* 0x0000001d00097308 */ /* 0x000e2a0000001800 */
[----:B0-----:R-:W-:-:S08]  /*0c80*/  DFMA R10, -R28, R8, 1 ;  /* 0x3ff000001c0a742b */ /* 0x001fd00000000108 */
[----:B------:R-:W-:-:S08]  /*0c90*/  DFMA R10, R10, R10, R10 ;  /* 0x0000000a0a0a722b */ /* 0x000fd0000000000a */
[----:B------:R-:W-:-:S08]  /*0ca0*/  DFMA R10, R8, R10, R8 ;  /* 0x0000000a080a722b */ /* 0x000fd00000000008 */
[----:B------:R-:W-:-:S08]  /*0cb0*/  DFMA R8, -R28, R10, 1 ;  /* 0x3ff000001c08742b */ /* 0x000fd0000000010a */
[----:B------:R-:W-:-:S08]  /*0cc0*/  DFMA R8, R10, R8, R10 ;  /* 0x000000080a08722b */ /* 0x000fd0000000000a */
[----:B------:R-:W-:-:S08]  /*0cd0*/  DMUL R10, R8, R24 ;  /* 0x00000018080a7228 */ /* 0x000fd00000000000 */
[----:B------:R-:W-:-:S08]  /*0ce0*/  DFMA R12, -R28, R10, R24 ;  /* 0x0000000a1c0c722b */ /* 0x000fd00000000118 */
[----:B------:R-:W-:-:S10]  /*0cf0*/  DFMA R8, R8, R12, R10 ;  /* 0x0000000c0808722b */ /* 0x000fd4000000000a */
[----:B------:R-:W-:-:S05]  /*0d00*/  FFMA R0, RZ, R29, R9 ;  /* 0x0000001dff007223 */ /* 0x000fca0000000009 */
[----:B------:R-:W-:-:S13]  /*0d10*/  FSETP.GT.AND P0, PT, |R0|, 1.469367938527859385e-39, PT ;  /* 0x001000000000780b */ /* 0x000fda0003f04200 */
[----:B------:R-:W-:Y:S05]  /*0d20*/  @P0 BRA P1, `(.L_x_8) ;  /* 0x0000000000180947 */ /* 0x000fea0000800000 */
[----:B------:R-:W-:Y:S01]  /*0d30*/  IMAD.MOV.U32 R12, RZ, RZ, R24 ;  /* 0x000000ffff0c7224 */ /* 0x000fe200078e0018 */
[----:B------:R-:W-:Y:S01]  /*0d40*/  MOV R0, 0xd70 ;  /* 0x00000d7000007802 */ /* 0x000fe20000000f00 */
[----:B------:R-:W-:-:S07]  /*0d50*/  IMAD.MOV.U32 R13, RZ, RZ, R25 ;  /* 0x000000ffff0d7224 */ /* 0x000fce00078e0019 */
[----:B------:R-:W-:Y:S05]  /*0d60*/  CALL.REL.NOINC `($__internal_0_$__cuda_sm20_div_rn_f64_full) ;  /* 0x00000000004c7944 */ /* 0x000fea0003c00000 */
[----:B------:R-:W-:Y:S02]  /*0d70*/  IMAD.MOV.U32 R8, RZ, RZ, R20 ;  /* 0x000000ffff087224 */ /* 0x000fe400078e0014 */
[----:B------:R-:W-:-:S07]  /*0d80*/  IMAD.MOV.U32 R9, RZ, RZ, R21 ;  /* 0x000000ffff097224 */ /* 0x000fce00078e0015 */
.L_x_8:
[----:B------:R-:W-:Y:S05]  /*0d90*/  BSYNC.RECONVERGENT B0 ;  /* 0x0000000000007941 */ /* 0x000fea0003800200 */
.L_x_7:
[----:B------:R-:W-:Y:S01]  /*0da0*/  R2UR UR6, R26 ;  /* 0x000000001a0672ca */ /* 0x000fe200000e0000 */
[----:B------:R-:W-:Y:S01]  /*0db0*/  STL.64 [R1+0x10], R8 ;  /* 0x0000100801007387 */ /* 0x000fe20000100a00 */
[----:B------:R-:W-:Y:S01]  /*0dc0*/  R2UR UR7, R27 ;  /* 0x000000001b0772ca */ /* 0x000fe200000e0000 */
[----:B------:R-:W0:Y:S01]  /*0dd0*/  LDCU.64 UR4, c[0x4][0x8] ;  /* 0x01000100ff0477ac */ /* 0x000e220008000a00 */
[----:B------:R-:W-:Y:S01]  /*0de0*/  MOV R0, 0x0 ;  /* 0x0000000000007802 */ /* 0x000fe20000000f00 */
[----:B------:R0:W-:Y:S03]  /*0df0*/  STL.64 [R1], R4 ;  /* 0x0000000401007387 */ /* 0x0001e60000100a00 */
[----:B------:R1:W2:Y:S01]  /*0e00*/  LDC.64 R10, c[0x4][R0] ;  /* 0x01000000000a7b82 */ /* 0x0002a20000000a00 */
[----:B------:R3:W-:Y:S06]  /*0e10*/  STL.64 [R1+0x8], R6 ;  /* 0x0000080601007387 */ /* 0x0007ec0000100a00 */
[----:B------:R1:W-:Y:S01]  /*0e20*/  STG.E.64 desc[UR6][R18.64+0x10], R8 ;  /* 0x0000100812007986 */ /* 0x0003e2000c101b06 */
[----:B0-----:R-:W-:-:S02]  /*0e30*/  IMAD.U32 R4, RZ, RZ, UR4 ;  /* 0x00000004ff047e24 */ /* 0x001fc4000f8e00ff */
[----:B------:R-:W-:Y:S02]  /*0e40*/  IMAD.U32 R5, RZ, RZ, UR5 ;  /* 0x00000005ff057e24 */ /* 0x000fe4000f8e00ff */
[----:B---3--:R-:W-:Y:S02]  /*0e50*/  IMAD.MOV.U32 R6, RZ, RZ, R2 ;  /* 0x000000ffff067224 */ /* 0x008fe400078e0002 */
[----:B------:R-:W-:-:S07]  /*0e60*/  IMAD.MOV.U32 R7, RZ, RZ, R16 ;  /* 0x000000ffff077224 */ /* 0x000fce00078e0010 */
[----:B------:R-:W-:-:S07]  /*0e70*/  LEPC R20, `(.L_x_9) ;  /* 0x000000001014794e */ /* 0x000fce0000000000 */
[----:B-12---:R-:W-:Y:S05]  /*0e80*/  CALL.ABS.NOINC R10 ;  /* 0x000000000a007343 */ /* 0x006fea0003c00000 */
.L_x_9:
[----:B------:R-:W-:Y:S05]  /*0e90*/  EXIT ;  /* 0x000000000000794d */ /* 0x000fea0003800000 */
        .weak           $__internal_0_$__cuda_sm20_div_rn_f64_full
        .type           $__internal_0_$__cuda_sm20_div_rn_f64_full,@function
        .size           $__internal_0_$__cuda_sm20_div_rn_f64_full,($_Z9calculatePci$__internal_trig_reduction_slowpathd - $__internal_0_$__cuda_sm20_div_rn_f64_full)
$__internal_0_$__cuda_sm20_div_rn_f64_full:
[----:B------:R-:W-:Y:S01]  /*0ea0*/  FSETP.GEU.AND P2, PT, |R13|, 1.469367938527859385e-39, PT ;  /* 0x001000000d00780b */ /* 0x000fe20003f4e200 */
[--C-:B------:R-:W-:Y:S01]  /*0eb0*/  IMAD.MOV.U32 R8, RZ, RZ, R28.reuse ;  /* 0x000000ffff087224 */ /* 0x100fe200078e001c */
[C---:B------:R-:W-:Y:S01]  /*0ec0*/  FSETP.GEU.AND P0, PT, |R29|.reuse, 1.469367938527859385e-39, PT ;  /* 0x001000001d00780b */ /* 0x040fe20003f0e200 */
[----:B------:R-:W-:Y:S01]  /*0ed0*/  IMAD.MOV.U32 R9, RZ, RZ, R29 ;  /* 0x000000ffff097224 */ /* 0x000fe200078e001d */
[----:B------:R-:W-:Y:S01]  /*0ee0*/  LOP3.LUT R10, R29, 0x800fffff, RZ, 0xc0, !PT ;  /* 0x800fffff1d0a7812 */ /* 0x000fe200078ec0ff */
[----:B------:R-:W-:Y:S01]  /*0ef0*/  IMAD.MOV.U32 R17, RZ, RZ, 0x1ca00000 ;  /* 0x1ca00000ff117424 */ /* 0x000fe200078e00ff */
[----:B------:R-:W-:Y:S01]  /*0f00*/  LOP3.LUT R3, R13, 0x7ff00000, RZ, 0xc0, !PT ;  /* 0x7ff000000d037812 */ /* 0x000fe200078ec0ff */
[----:B------:R-:W-:Y:S01]  /*0f10*/  IMAD.MOV.U32 R20, RZ, RZ, 0x1 ;  /* 0x00000001ff147424 */ /* 0x000fe200078e00ff */
[----:B------:R-:W-:Y:S01]  /*0f20*/  LOP3.LUT R11, R10, 0x3ff00000, RZ, 0xfc, !PT ;  /* 0x3ff000000a0b7812 */ /* 0x000fe200078efcff */
[----:B------:R-:W-:Y:S01]  /*0f30*/  IMAD.MOV.U32 R10, RZ, RZ, R28 ;  /* 0x000000ffff0a7224 */ /* 0x000fe200078e001c */
[----:B------:R-:W-:Y:S01]  /*0f40*/  LOP3.LUT R28, R29, 0x7ff00000, RZ, 0xc0, !PT ;  /* 0x7ff000001d1c7812 */ /* 0x000fe200078ec0ff */
[----:B------:R-:W-:Y:S02]  /*0f50*/  BSSY.RECONVERGENT B1, `(.L_x_10) ;  /* 0x000004e000017945 */ /* 0x000fe40003800200 */
[----:B------:R-:W-:Y:S01]  /*0f60*/  @!P2 LOP3.LUT R14, R9, 0x7ff00000, RZ, 0xc0, !PT ;  /* 0x7ff00000090ea812 */ /* 0x000fe200078ec0ff */
[----:B------:R-:W-:Y:S01]  /*0f70*/  @!P2 IMAD.MOV.U32 R22, RZ, RZ, RZ ;  /* 0x000000ffff16a224 */ /* 0x000fe200078e00ff */
[----:B------:R-:W-:Y:S01]  /*0f80*/  @!P0 DMUL R10, R8, 8.98846567431157953865e+307 ;  /* 0x7fe00000080a8828 */ /* 0x000fe20000000000 */
[----:B------:R-:W-:-:S02]  /*0f90*/  ISETP.GE.U32.AND P1, PT, R3, R28, PT ;  /* 0x0000001c0300720c */ /* 0x000fc40003f26070 */
[----:B------:R-:W-:Y:S01]  /*0fa0*/  @!P2 ISETP.GE.U32.AND P3, PT, R3, R14, PT ;  /* 0x0000000e0300a20c */ /* 0x000fe20003f66070 */
[----:B------:R-:W-:Y:S01]  /*0fb0*/  IMAD.MOV.U32 R14, RZ, RZ, R12 ;  /* 0x000000ffff0e7224 */ /* 0x000fe200078e000c */
[C---:B------:R-:W-:Y:S01]  /*0fc0*/  SEL R15, R17.reuse, 0x63400000, !P1 ;  /* 0x63400000110f7807 */ /* 0x040fe20004800000 */
[----:B------:R-:W0:Y:S01]  /*0fd0*/  MUFU.RCP64H R21, R11 ;  /* 0x0000000b00157308 */ /* 0x000e220000001800 */
[----:B------:R-:W-:Y:S02]  /*0fe0*/  @!P2 SEL R23, R17, 0x63400000, !P3 ;  /* 0x634000001117a807 */ /* 0x000fe40005800000 */
[--C-:B------:R-:W-:Y:S02]  /*0ff0*/  LOP3.LUT R15, R15, 0x800fffff, R13.reuse, 0xf8, !PT ;  /* 0x800fffff0f0f7812 */ /* 0x100fe400078ef80d */
[----:B------:R-:W-:Y:S02]  /*1000*/  @!P2 LOP3.LUT R23, R23, 0x80000000, R13, 0xf8, !PT ;  /* 0x800000001717a812 */ /* 0x000fe400078ef80d */
[----:B------:R-:W-:-:S02]  /*1010*/  @!P0 LOP3.LUT R28, R11, 0x7ff00000, RZ, 0xc0, !PT ;  /* 0x7ff000000b1c8812 */ /* 0x000fc400078ec0ff */
[----:B------:R-:W-:-:S06]  /*1020*/  @!P2 LOP3.LUT R23, R23, 0x100000, RZ, 0xfc, !PT ;  /* 0x001000001717a812 */ /* 0x000fcc00078efcff */
[----:B------:R-:W-:Y:S02]  /*1030*/  @!P2 DFMA R14, R14, 2, -R22 ;  /* 0x400000000e0ea82b */ /* 0x000fe40000000816 */
[----:B0-----:R-:W-:-:S08]  /*1040*/  DFMA R22, R20, -R10, 1 ;  /* 0x3ff000001416742b */ /* 0x001fd0000000080a */
[----:B------:R-:W-:-:S08]  /*1050*/  DFMA R22, R22, R22, R22 ;  /* 0x000000161616722b */ /* 0x000fd00000000016 */
[----:B------:R-:W-:-:S08]  /*1060*/  DFMA R22, R20, R22, R20 ;  /* 0x000000161416722b */ /* 0x000fd00000000014 */
[----:B------:R-:W-:-:S08]  /*1070*/  DFMA R20, R22, -R10, 1 ;  /* 0x3ff000001614742b */ /* 0x000fd0000000080a */
[----:B------:R-:W-:-:S08]  /*1080*/  DFMA R20, R22, R20, R22 ;  /* 0x000000141614722b */ /* 0x000fd00000000016 */
[----:B------:R-:W-:-:S08]  /*1090*/  DMUL R22, R20, R14 ;  /* 0x0000000e14167228 */ /* 0x000fd00000000000 */
[----:B------:R-:W-:-:S08]  /*10a0*/  DFMA R24, R22, -R10, R14 ;  /* 0x8000000a1618722b */ /* 0x000fd0000000000e */
[----:B------:R-:W-:Y:S01]  /*10b0*/  DFMA R24, R20, R24, R22 ;  /* 0x000000181418722b */ /* 0x000fe20000000016 */
[----:B------:R-:W-:Y:S01]  /*10c0*/  IMAD.MOV.U32 R22, RZ, RZ, R3 ;  /* 0x000000ffff167224 */ /* 0x000fe200078e0003 */
[----:B------:R-:W-:-:S05]  /*10d0*/  @!P2 LOP3.LUT R22, R15, 0x7ff00000, RZ, 0xc0, !PT ;  /* 0x7ff000000f16a812 */ /* 0x000fca00078ec0ff */
[----:B------:R-:W-:-:S05]  /*10e0*/  VIADD R20, R22, 0xffffffff ;  /* 0xffffffff16147836 */ /* 0x000fca0000000000 */
[----:B------:R-:W-:Y:S01]  /*10f0*/  ISETP.GT.U32.AND P0, PT, R20, 0x7feffffe, PT ;  /* 0x7feffffe1400780c */ /* 0x000fe20003f04070 */
[----:B------:R-:W-:-:S05]  /*1100*/  VIADD R20, R28, 0xffffffff ;  /* 0xffffffff1c147836 */ /* 0x000fca0000000000 */
[----:B------:R-:W-:-:S13]  /*1110*/  ISETP.GT.U32.OR P0, PT, R20, 0x7feffffe, P0 ;  /* 0x7feffffe1400780c */ /* 0x000fda0000704470 */
[----:B------:R-:W-:Y:S05]  /*1120*/  @P0 BRA `(.L_x_11) ;  /* 0x00000000006c0947 */ /* 0x000fea0003800000 */
[----:B------:R-:W-:-:S04]  /*1130*/  LOP3.LUT R20, R9, 0x7ff00000, RZ, 0xc0, !PT ;  /* 0x7ff0000009147812 */ /* 0x000fc800078ec0ff */
[CC--:B------:R-:W-:Y:S02]  /*1140*/  VIADDMNMX R12, R3.reuse, -R20.reuse, 0xb9600000, !PT ;  /* 0xb9600000030c7446 */ /* 0x0c0fe40007800914 */
[----:B------:R-:W-:Y:S02]  /*1150*/  ISETP.GE.U32.AND P0, PT, R3, R20, PT ;  /* 0x000000140300720c */ /* 0x000fe40003f06070 */
[----:B------:R-:W-:Y:S02]  /*1160*/  VIMNMX R3, PT, PT, R12, 0x46a00000, PT ;  /* 0x46a000000c037848 */ /* 0x000fe40003fe0100 */
[----:B------:R-:W-:-:S05]  /*1170*/  SEL R12, R17, 0x63400000, !P0 ;  /* 0x63400000110c7807 */ /* 0x000fca0004000000 */
[----:B------:R-:W-:Y:S02]  /*1180*/  IMAD.IADD R3, R3, 0x1, -R12 ;  /* 0x0000000103037824 */ /* 0x000fe400078e0a0c */
[----:B------:R-:W-:Y:S02]  /*1190*/  IMAD.MOV.U32 R12, RZ, RZ, RZ ;  /* 0x000000ffff0c7224 */ /* 0x000fe400078e00ff */
[----:B------:R-:W-:-:S06]  /*11a0*/  VIADD R13, R3, 0x7fe00000 ;  /* 0x7fe00000030d7836 */ /* 0x000fcc0000000000 */
[----:B------:R-:W-:-:S10]  /*11b0*/  DMUL R20, R24, R12 ;  /* 0x0000000c18147228 */ /* 0x000fd40000000000 */
[----:B------:R-:W-:-:S13]  /*11c0*/  FSETP.GTU.AND P0, PT, |R21|, 1.469367938527859385e-39, PT ;  /* 0x001000001500780b */ /* 0x000fda0003f0c200 */
[----:B------:R-:W-:Y:S05]  /*11d0*/  @P0 BRA `(.L_x_12) ;  /* 0x0000000000940947 */ /* 0x000fea0003800000 */
[----:B------:R-:W-:Y:S01]  /*11e0*/  DFMA R10, R24, -R10, R14 ;  /* 0x8000000a180a722b */ /* 0x000fe2000000000e */
[----:B------:R-:W-:-:S09]  /*11f0*/  IMAD.MOV.U32 R12, RZ, RZ, RZ ;  /* 0x000000ffff0c7224 */ /* 0x000fd200078e00ff */
[C---:B------:R-:W-:Y:S02]  /*1200*/  FSETP.NEU.AND P0, PT, R11.reuse, RZ, PT ;  /* 0x000000ff0b00720b */ /* 0x040fe40003f0d000 */
[----:B------:R-:W-:-:S04]  /*1210*/  LOP3.LUT R9, R11, 0x80000000, R9, 0x48, !PT ;  /* 0x800000000b097812 */ /* 0x000fc800078e4809 */
[----:B------:R-:W-:-:S07]  /*1220*/  LOP3.LUT R13, R9, R13, RZ, 0xfc, !PT ;  /* 0x0000000d090d7212 */ /* 0x000fce00078efcff */
[----:B------:R-:W-:Y:S05]  /*1230*/  @!P0 BRA `(.L_x_12) ;  /* 0x00000000007c8947 */ /* 0x000fea0003800000 */
[----:B------:R-:W-:Y:S01]  /*1240*/  IMAD.MOV R11, RZ, RZ, -R3 ;  /* 0x000000ffff0b7224 */ /* 0x000fe200078e0a03 */
[----:B------:R-:W-:Y:S01]  /*1250*/  DMUL.RP R12, R24, R12 ;  /* 0x0000000c180c7228 */ /* 0x000fe20000008000 */
[----:B------:R-:W-:Y:S01]  /*1260*/  IMAD.MOV.U32 R10, RZ, RZ, RZ ;  /* 0x000000ffff0a7224 */ /* 0x000fe200078e00ff */
[----:B------:R-:W-:-:S05]  /*1270*/  IADD3 R3, PT, PT, -R3, -0x43300000, RZ ;  /* 0xbcd0000003037810 */ /* 0x000fca0007ffe1ff */
[----:B------:R-:W-:-:S03]  /*1280*/  DFMA R10, R20, -R10, R24 ;  /* 0x8000000a140a722b */ /* 0x000fc60000000018 */
[----:B------:R-:W-:-:S07]  /*1290*/  LOP3.LUT R9, R13, R9, RZ, 0x3c, !PT ;  /* 0x000000090d097212 */ /* 0x000fce00078e3cff */
[----:B------:R-:W-:-:S04]  /*12a0*/  FSETP.NEU.AND P0, PT, |R11|, R3, PT ;  /* 0x000000030b00720b */ /* 0x000fc80003f0d200 */
[----:B------:R-:W-:Y:S02]  /*12b0*/  FSEL R20, R12, R20, !P0 ;  /* 0x000000140c147208 */ /* 0x000fe40004000000 */
[----:B------:R-:W-:Y:S01]  /*12c0*/  FSEL R21, R9, R21, !P0 ;  /* 0x0000001509157208 */ /* 0x000fe20004000000 */
[----:B------:R-:W-:Y:S06]  /*12d0*/  BRA `(.L_x_12) ;  /* 0x0000000000547947 */ /* 0x000fec0003800000 */
.L_x_11:
[----:B------:R-:W-:-:S14]  /*12e0*/  DSETP.NAN.AND P0, PT, R12, R12, PT ;  /* 0x0000000c0c00722a */ /* 0x000fdc0003f08000 */
[----:B------:R-:W-:Y:S05]  /*12f0*/  @P0 BRA `(.L_x_13) ;  /* 0x0000000000440947 */ /* 0x000fea0003800000 */
[----:B------:R-:W-:-:S14]  /*1300*/  DSETP.NAN.AND P0, PT, R8, R8, PT ;  /* 0x000000080800722a */ /* 0x000fdc0003f08000 */
[----:B------:R-:W-:Y:S05]  /*1310*/  @P0 BRA `(.L_x_14) ;  /* 0x0000000000300947 */ /* 0x000fea0003800000 */
[----:B------:R-:W-:Y:S01]  /*1320*/  ISETP.NE.AND P0, PT, R22, R28, PT ;  /* 0x0000001c1600720c */ /* 0x000fe20003f05270 */
[----:B------:R-:W-:Y:S02]  /*1330*/  IMAD.MOV.U32 R20, RZ, RZ, 0x0 ;  /* 0x00000000ff147424 */ /* 0x000fe400078e00ff */
[----:B------:R-:W-:-:S10]  /*1340*/  IMAD.MOV.U32 R21, RZ, RZ, -0x80000 ;  /* 0xfff80000ff157424 */ /* 0x000fd400078e00ff */
[----:B------:R-:W-:Y:S05]  /*1350*/  @!P0 BRA `(.L_x_12) ;  /* 0x0000000000348947 */ /* 0x000fea0003800000 */
[----:B------:R-:W-:Y:S02]  /*1360*/  ISETP.NE.AND P0, PT, R22, 0x7ff00000, PT ;  /* 0x7ff000001600780c */ /* 0x000fe40003f05270 */
[----:B------:R-:W-:Y:S02]  /*1370*/  LOP3.LUT R21, R13, 0x80000000, R9, 0x48, !PT ;  /* 0x800000000d157812 */ /* 0x000fe400078e4809 */
[----:B------:R-:W-:-:S13]  /*1380*/  ISETP.EQ.OR P0, PT, R28, RZ, !P0 ;  /* 0x000000ff1c00720c */ /* 0x000fda0004702670 */
[----:B------:R-:W-:Y:S01]  /*1390*/  @P0 LOP3.LUT R3, R21, 0x7ff00000, RZ, 0xfc, !PT ;  /* 0x7ff0000015030812 */ /* 0x000fe200078efcff */
[----:B------:R-:W-:Y:S02]  /*13a0*/  @!P0 IMAD.MOV.U32 R20, RZ, RZ, RZ ;  /* 0x000000ffff148224 */ /* 0x000fe400078e00ff */
[----:B------:R-:W-:Y:S02]  /*13b0*/  @P0 IMAD.MOV.U32 R20, RZ, RZ, RZ ;  /* 0x000000ffff140224 */ /* 0x000fe400078e00ff */
[----:B------:R-:W-:Y:S01]  /*13c0*/  @P0 IMAD.MOV.U32 R21, RZ, RZ, R3 ;  /* 0x000000ffff150224 */ /* 0x000fe200078e0003 */
[----:B------:R-:W-:Y:S06]  /*13d0*/  BRA `(.L_x_12) ;  /* 0x0000000000147947 */ /* 0x000fec0003800000 */
.L_x_14:
[----:B------:R-:W-:Y:S01]  /*13e0*/  LOP3.LUT R21, R9, 0x80000, RZ, 0xfc, !PT ;  /* 0x0008000009157812 */ /* 0x000fe200078efcff */
[----:B------:R-:W-:Y:S01]  /*13f0*/  IMAD.MOV.U32 R20, RZ, RZ, R8 ;  /* 0x000000ffff147224 */ /* 0x000fe200078e0008 */
[----:B------:R-:W-:Y:S06]  /*1400*/  BRA `(.L_x_12) ;  /* 0x0000000000087947 */ /* 0x000fec0003800000 */
.L_x_13:
[----:B------:R-:W-:Y:S01]  /*1410*/  LOP3.LUT R21, R13, 0x80000, RZ, 0xfc, !PT ;  /* 0x000800000d157812 */ /* 0x000fe200078efcff */
[----:B------:R-:W-:-:S07]  /*1420*/  IMAD.MOV.U32 R20, RZ, RZ, R12 ;  /* 0x000000ffff147224 */ /* 0x000fce00078e000c */
.L_x_12:
[----:B------:R-:W-:Y:S05]  /*1430*/  BSYNC.RECONVERGENT B1 ;  /* 0x0000000000017941 */ /* 0x000fea0003800200 */
.L_x_10:
[----:B------:R-:W-:Y:S02]  /*1440*/  IMAD.MOV.U32 R8, RZ, RZ, R0 ;  /* 0x000000ffff087224 */ /* 0x000fe400078e0000 */
[----:B------:R-:W-:-:S04]  /*1450*/  IMAD.MOV.U32 R9, RZ, RZ, 0x0 ;  /* 0x00000000ff097424 */ /* 0x000fc800078e00ff */
[----:B------:R-:W-:Y:S05]  /*1460*/  RET.REL.NODEC R8 `(_Z9calculatePci) ;  /* 0xffffffe808e47950 */ /* 0x000fea0003c3ffff */
        .type           $_Z9calculatePci$__internal_trig_reduction_slowpathd,@function
        .size           $_Z9calculatePci$__internal_trig_reduction_slowpathd,(.L_x_24 - $_Z9calculatePci$__internal_trig_reduction_slowpathd)
$_Z9calculatePci$__internal_trig_reduction_slowpathd:
[----:B------:R-:W-:Y:S01]  /*1470*/  SHF.R.U32.HI R3, RZ, 0x14, R9 ;  /* 0x00000014ff037819 */ /* 0x000fe20000011609 */
[----:B------:R-:W-:Y:S02]  /*1480*/  IMAD.MOV.U32 R20, RZ, RZ, R8 ;  /* 0x000000ffff147224 */ /* 0x000fe400078e0008 */
[----:B------:R-:W-:Y:S01]  /*1490*/  IMAD.MOV.U32 R8, RZ, RZ, RZ ;  /* 0x000000ffff087224 */ /* 0x000fe200078e00ff */
[----:B------:R-:W-:-:S04]  /*14a0*/  LOP3.LUT R10, R3, 0x7ff, RZ, 0xc0, !PT ;  /* 0x000007ff030a7812 */ /* 0x000fc800078ec0ff */
[----:B------:R-:W-:-:S13]  /*14b0*/  ISETP.NE.AND P0, PT, R10, 0x7ff, PT ;  /* 0x000007ff0a00780c */ /* 0x000fda0003f05270 */
[----:B------:R-:W-:Y:S05]  /*14c0*/  @!P0 BRA `(.L_x_15) ;  /* 0x0000000800788947 */ /* 0x000fea0003800000 */
[----:B------:R-:W-:Y:S01]  /*14d0*/  VIADD R10, R10, 0xfffffc00 ;  /* 0xfffffc000a0a7836 */ /* 0x000fe20000000000 */
[----:B------:R-:W-:Y:S01]  /*14e0*/  BSSY.RECONVERGENT B1, `(.L_x_16) ;  /* 0x0000034000017945 */ /* 0x000fe20003800200 */
[----:B------:R-:W-:-:S03]  /*14f0*/  CS2R R12, SRZ ;  /* 0x00000000000c7805 */ /* 0x000fc6000001ff00 */
[----:B------:R-:W-:Y:S02]  /*1500*/  SHF.R.U32.HI R17, RZ, 0x6, R10 ;  /* 0x00000006ff117819 */ /* 0x000fe4000001160a */
[----:B------:R-:W-:Y:S02]  /*1510*/  ISETP.GE.U32.AND P0, PT, R10, 0x80, PT ;  /* 0x000000800a00780c */ /* 0x000fe40003f06070 */
[C---:B------:R-:W-:Y:S02]  /*1520*/  IADD3 R8, PT, PT, -R17.reuse, 0x13, RZ ;  /* 0x0000001311087810 */ /* 0x040fe40007ffe1ff */
[----:B------:R-:W-:Y:S02]  /*1530*/  IADD3 R22, PT, PT, -R17, 0xf, RZ ;  /* 0x0000000f11167810 */ /* 0x000fe40007ffe1ff */
[----:B------:R-:W-:Y:S01]  /*1540*/  SEL R14, R8, 0x12, P0 ;  /* 0x00000012080e7807 */ /* 0x000fe20000000000 */
[----:B------:R-:W-:-:S03]  /*1550*/  VIADD R8, R1, 0x30 ;  /* 0x0000003001087836 */ /* 0x000fc60000000000 */
[----:B------:R-:W-:-:S13]  /*1560*/  ISETP.GE.AND P0, PT, R22, R14, PT ;  /* 0x0000000e1600720c */ /* 0x000fda0003f06270 */
[----:B------:R-:W-:Y:S05]  /*1570*/  @P0 BRA `(.L_x_17) ;  /* 0x0000000000a80947 */ /* 0x000fea0003800000 */
[----:B------:R-:W0:Y:S01]  /*1580*/  LDC.64 R10, c[0x0][0x358] ;  /* 0x0000d600ff0a7b82 */ /* 0x000e220000000a00 */
[C---:B------:R-:W-:Y:S01]  /*1590*/  SHF.L.U64.HI R9, R20.reuse, 0xb, R9 ;  /* 0x0000000b14097819 */ /* 0x040fe20000010209 */
[----:B------:R-:W-:Y:S01]  /*15a0*/  BSSY.RECONVERGENT B2, `(.L_x_18) ;  /* 0x0000021000027945 */ /* 0x000fe20003800200 */
[----:B------:R-:W-:Y:S01]  /*15b0*/  IADD3 R17, PT, PT, RZ, -R17, -R14 ;  /* 0x80000011ff117210 */ /* 0x000fe20007ffe80e */
[----:B------:R-:W-:Y:S01]  /*15c0*/  IMAD.SHL.U32 R20, R20, 0x800, RZ ;  /* 0x0000080014147824 */ /* 0x000fe200078e00ff */
[----:B------:R-:W-:Y:S01]  /*15d0*/  CS2R R12, SRZ ;  /* 0x00000000000c7805 */ /* 0x000fe2000001ff00 */
[----:B------:R-:W-:Y:S01]  /*15e0*/  IMAD.MOV.U32 R21, RZ, RZ, RZ ;  /* 0x000000ffff157224 */ /* 0x000fe200078e00ff */
[----:B------:R-:W-:-:S07]  /*15f0*/  LOP3.LUT R9, R9, 0x80000000, RZ, 0xfc, !PT ;  /* 0x8000000009097812 */ /* 0x000fce00078efcff */
.L_x_19:
[----:B------:R-:W1:Y:S01]  /*1600*/  LDC.64 R14, c[0x4][0x20] ;  /* 0x01000800ff0e7b82 */ /* 0x000e620000000a00 */
[----:B0-----:R-:W-:Y:S02]  /*1610*/  R2UR UR4, R10 ;  /* 0x000000000a0472ca */ /* 0x001fe400000e0000 */
[----:B------:R-:W-:Y:S01]  /*1620*/  R2UR UR5, R11 ;  /* 0x000000000b0572ca */ /* 0x000fe200000e0000 */
[----:B-1----:R-:W-:-:S12]  /*1630*/  IMAD.WIDE R14, R22, 0x8, R14 ;  /* 0x00000008160e7825 */ /* 0x002fd800078e020e */
[----:B------:R-:W2:Y:S01]  /*1640*/  LDG.E.64.CONSTANT R14, desc[UR4][R14.64] ;  /* 0x000000040e0e7981 */ /* 0x000ea2000c1e9b00 */
[----:B------:R-:W-:Y:S02]  /*1650*/  VIADD R17, R17, 0x1 ;  /* 0x0000000111117836 */ /* 0x000fe40000000000 */
[----:B------:R-:W-:Y:S02]  /*1660*/  VIADD R22, R22, 0x1 ;  /* 0x0000000116167836 */ /* 0x000fe40000000000 */
[----:B--2---:R-:W-:-:S04]  /*1670*/  IMAD.WIDE.U32 R12, P2, R14, R20, R12 ;  /* 0x000000140e0c7225 */ /* 0x004fc8000784000c */
[----:B------:R-:W-:Y:S02]  /*1680*/  IMAD R23, R14, R9, RZ ;  /* 0x000000090e177224 */ /* 0x000fe400078e02ff */
[CC--:B------:R-:W-:Y:S02]  /*1690*/  IMAD R28, R15.reuse, R20.reuse, RZ ;  /* 0x000000140f1c7224 */ /* 0x0c0fe400078e02ff */
[----:B------:R-:W-:Y:S01]  /*16a0*/  IMAD.HI.U32 R29, R15, R20, RZ ;  /* 0x000000140f1d7227 */ /* 0x000fe200078e00ff */
[----:B------:R-:W-:-:S03]  /*16b0*/  IADD3 R13, P0, PT, R23, R13, RZ ;  /* 0x0000000d170d7210 */ /* 0x000fc60007f1e0ff */
[----:B------:R-:W-:Y:S01]  /*16c0*/  IMAD R23, R21, 0x8, R8 ;  /* 0x0000000815177824 */ /* 0x000fe200078e0208 */
[----:B------:R-:W-:Y:S01]  /*16d0*/  IADD3 R13, P1, PT, R28, R13, RZ ;  /* 0x0000000d1c0d7210 */ /* 0x000fe20007f3e0ff */
[----:B------:R-:W-:-:S04]  /*16e0*/  IMAD.HI.U32 R28, R14, R9, RZ ;  /* 0x000000090e1c7227 */ /* 0x000fc800078e00ff */
[----:B------:R-:W-:Y:S01]  /*16f0*/  IMAD.X R28, RZ, RZ, R28, P2 ;  /* 0x000000ffff1c7224 */ /* 0x000fe200010e061c */
[----:B------:R0:W-:Y:S01]  /*1700*/  STL.64 [R23], R12 ;  /* 0x0000000c17007387 */ /* 0x0001e20000100a00 */
[----:B------:R-:W-:-:S03]  /*1710*/  IMAD.HI.U32 R14, R15, R9, RZ ;  /* 0x000000090f0e7227 */ /* 0x000fc600078e00ff */
[----:B------:R-:W-:Y:S01]  /*1720*/  IADD3.X R28, P0, PT, R29, R28, RZ, P0, !PT ;  /* 0x0000001c1d1c7210 */ /* 0x000fe2000071e4ff */
[----:B------:R-:W-:Y:S02]  /*1730*/  IMAD R15, R15, R9, RZ ;  /* 0x000000090f0f7224 */ /* 0x000fe400078e02ff */
[----:B------:R-:W-:Y:S02]  /*1740*/  VIADD R21, R21, 0x1 ;  /* 0x0000000115157836 */ /* 0x000fe40000000000 */
[----:B------:R-:W-:Y:S01]  /*1750*/  IMAD.X R14, RZ, RZ, R14, P0 ;  /* 0x000000ffff0e7224 */ /* 0x000fe200000e060e */
[----:B------:R-:W-:Y:S02]  /*1760*/  ISETP.NE.AND P0, PT, R17, -0xf, PT ;  /* 0xfffffff11100780c */ /* 0x000fe40003f05270 */
[----:B------:R-:W-:-:S05]  /*1770*/  IADD3.X R28, P1, PT, R15, R28, RZ, P1, !PT ;  /* 0x0000001c0f1c7210 */ /* 0x000fca0000f3e4ff */
[----:B0-----:R-:W-:Y:S02]  /*1780*/  IMAD.X R13, RZ, RZ, R14, P1 ;  /* 0x000000ffff0d7224 */ /* 0x001fe400008e060e */
[----:B------:R-:W-:-:S04]  /*1790*/  IMAD.MOV.U32 R12, RZ, RZ, R28 ;  /* 0x000000ffff0c7224 */ /* 0x000fc800078e001c */
[----:B------:R-:W-:Y:S05]  /*17a0*/  @P0 BRA `(.L_x_19) ;  /* 0xfffffffc00940947 */ /* 0x000fea000383ffff */
[----:B------:R-:W-:Y:S05]  /*17b0*/  BSYNC.RECONVERGENT B2 ;  /* 0x0000000000027941 */ /* 0x000fea0003800200 */
.L_x_18:
[----:B------:R-:W-:-:S05]  /*17c0*/  LOP3.LUT R9, R3, 0x7ff, RZ, 0xc0, !PT ;  /* 0x000007ff03097812 */ /* 0x000fca00078ec0ff */
[----:B------:R-:W-:-:S05]  /*17d0*/  VIADD R9, R9, 0xfffffc00 ;  /* 0xfffffc0009097836 */ /* 0x000fca0000000000 */
[----:B------:R-:W-:Y:S02]  /*17e0*/  SHF.R.U32.HI R10, RZ, 0x6, R9 ;  /* 0x00000006ff0a7819 */ /* 0x000fe40000011609 */
[----:B------:R-:W-:Y:S02]  /*17f0*/  ISETP.GE.U32.AND P0, PT, R9, 0x80, PT ;  /* 0x000000800900780c */ /* 0x000fe40003f06070 */
[----:B------:R-:W-:-:S04]  /*1800*/  IADD3 R10, PT, PT, -R10, 0x13, RZ ;  /* 0x000000130a0a7810 */ /* 0x000fc80007ffe1ff */
[----:B------:R-:W-:-:S07]  /*1810*/  SEL R22, R10, 0x12, P0 ;  /* 0x000000120a167807 */ /* 0x000fce0000000000 */
.L_x_17:
[----:B------:R-:W-:Y:S05]  /*1820*/  BSYNC.RECONVERGENT B1 ;  /* 0x0000000000017941 */ /* 0x000fea0003800200 */
.L_x_16:
[C---:B------:R-:W-:Y:S02]  /*1830*/  LOP3.LUT R9, R3.reuse, 0x7ff, RZ, 0xc0, !PT ;  /* 0x000007ff03097812 */ /* 0x040fe400078ec0ff */
[----:B------:R-:W-:-:S03]  /*1840*/  LOP3.LUT P0, R17, R3, 0x3f, RZ, 0xc0, !PT ;  /* 0x0000003f03117812 */ /* 0x000fc6000780c0ff */
[----:B------:R-:W-:-:S05]  /*1850*/  VIADD R9, R9, 0xfffffc00 ;  /* 0xfffffc0009097836 */ /* 0x000fca0000000000 */
[----:B------:R-:W-:-:S05]  /*1860*/  SHF.R.U32.HI R9, RZ, 0x6, R9 ;  /* 0x00000006ff097819 */ /* 0x000fca0000011609 */
[----:B------:R-:W-:-:S04]  /*1870*/  IMAD.IADD R23, R9, 0x1, R22 ;  /* 0x0000000109177824 */ /* 0x000fc800078e0216 */
[----:B------:R-:W-:-:S05]  /*1880*/  IMAD.U32 R23, R23, 0x8, R8 ;  /* 0x0000000817177824 */ /* 0x000fca00078e0008 */
[----:B------:R0:W-:Y:S04]  /*1890*/  STL.64 [R23+-0x78], R12 ;  /* 0xffff880c17007387 */ /* 0x0001e80000100a00 */
[----:B------:R-:W2:Y:S04]  /*18a0*/  @P0 LDL.64 R20, [R1+0x38] ;  /* 0x0000380001140983 */ /* 0x000ea80000100a00 */
[----:B------:R-:W3:Y:S04]  /*18b0*/  LDL.64 R10, [R1+0x40] ;  /* 0x00004000010a7983 */ /* 0x000ee80000100a00 */
[----:B------:R-:W4:Y:S01]  /*18c0*/  LDL.64 R8, [R1+0x48] ;  /* 0x0000480001087983 */ /* 0x000f220000100a00 */
[----:B------:R-:W-:Y:S01]  /*18d0*/  @P0 LOP3.LUT R3, R3, 0x3f, RZ, 0xc, !PT ;  /* 0x0000003f03030812 */ /* 0x000fe200078e0cff */
[----:B------:R-:W-:Y:S01]  /*18e0*/  BSSY.RECONVERGENT B1, `(.L_x_20) ;  /* 0x0000034000017945 */ /* 0x000fe20003800200 */
[----:B--2---:R-:W-:-:S02]  /*18f0*/  @P0 SHF.R.U64 R14, R20, 0x1, R21 ;  /* 0x00000001140e0819 */ /* 0x004fc40000001215 */
[----:B------:R-:W-:Y:S02]  /*1900*/  @P0 SHF.R.U32.HI R20, RZ, 0x1, R21 ;  /* 0x00000001ff140819 */ /* 0x000fe40000011615 */
[----:B---3--:R-:W-:Y:S02]  /*1910*/  @P0 SHF.L.U32 R15, R10, R17, RZ ;  /* 0x000000110a0f0219 */ /* 0x008fe400000006ff */
[----:B------:R-:W-:Y:S02]  /*1920*/  @P0 SHF.R.U64 R14, R14, R3, R20 ;  /* 0x000000030e0e0219 */ /* 0x000fe40000001214 */
[--C-:B------:R-:W-:Y:S02]  /*1930*/  @P0 SHF.R.U32.HI R28, RZ, 0x1, R11.reuse ;  /* 0x00000001ff1c0819 */ /* 0x100fe4000001160b */
[C-C-:B------:R-:W-:Y:S02]  /*1940*/  @P0 SHF.R.U64 R22, R10.reuse, 0x1, R11.reuse ;  /* 0x000000010a160819 */ /* 0x140fe4000000120b */
[----:B0-----:R-:W-:-:S02]  /*1950*/  @P0 SHF.L.U64.HI R13, R10, R17, R11 ;  /* 0x000000110a0d0219 */ /* 0x001fc4000001020b */
[----:B------:R-:W-:Y:S02]  /*1960*/  @P0 SHF.R.U32.HI R12, RZ, R3, R20 ;  /* 0x00000003ff0c0219 */ /* 0x000fe40000011614 */
[----:B------:R-:W-:Y:S02]  /*1970*/  @P0 LOP3.LUT R10, R15, R14, RZ, 0xfc, !PT ;  /* 0x0000000e0f0a0212 */ /* 0x000fe400078efcff */
[----:B----4-:R-:W-:Y:S02]  /*1980*/  @P0 SHF.L.U32 R15, R8, R17, RZ ;  /* 0x00000011080f0219 */ /* 0x010fe400000006ff */
[----:B------:R-:W-:Y:S02]  /*1990*/  @P0 SHF.R.U64 R22, R22, R3, R28 ;  /* 0x0000000316160219 */ /* 0x000fe4000000121c */
[----:B------:R-:W-:Y:S01]  /*19a0*/  @P0 LOP3.LUT R11, R13, R12, RZ, 0xfc, !PT ;  /* 0x0000000c0d0b0212 */ /* 0x000fe200078efcff */
[----:B------:R-:W-:Y:S01]  /*19b0*/  IMAD.SHL.U32 R13, R10, 0x4, RZ ;  /* 0x000000040a0d7824 */ /* 0x000fe200078e00ff */
[----:B------:R-:W-:-:S02]  /*19c0*/  @P0 SHF.L.U64.HI R12, R8, R17, R9 ;  /* 0x00000011080c0219 */ /* 0x000fc40000010209 */
[----:B------:R-:W-:Y:S02]  /*19d0*/  @P0 SHF.R.U32.HI R3, RZ, R3, R28 ;  /* 0x00000003ff030219 */ /* 0x000fe4000001161c */
[----:B------:R-:W-:Y:S02]  /*19e0*/  @P0 LOP3.LUT R8, R15, R22, RZ, 0xfc, !PT ;  /* 0x000000160f080212 */ /* 0x000fe400078efcff */
[----:B------:R-:W-:Y:S02]  /*19f0*/  SHF.L.U64.HI R10, R10, 0x2, R11 ;  /* 0x000000020a0a7819 */ /* 0x000fe4000001020b */
[----:B------:R-:W-:Y:S02]  /*1a00*/  @P0 LOP3.LUT R9, R12, R3, RZ, 0xfc, !PT ;  /* 0x000000030c090212 */ /* 0x000fe400078efcff */
[----:B------:R-:W-:Y:S02]  /*1a10*/  SHF.L.W.U32.HI R11, R11, 0x2, R8 ;  /* 0x000000020b0b7819 */ /* 0x000fe40000010e08 */
[----:B------:R-:W-:-:S02]  /*1a20*/  IADD3 RZ, P0, PT, RZ, -R13, RZ ;  /* 0x8000000dffff7210 */ /* 0x000fc40007f1e0ff */
[----:B------:R-:W-:Y:S02]  /*1a30*/  LOP3.LUT R3, RZ, R10, RZ, 0x33, !PT ;  /* 0x0000000aff037212 */ /* 0x000fe400078e33ff */
[----:B------:R-:W-:Y:S02]  /*1a40*/  SHF.L.W.U32.HI R8, R8, 0x2, R9 ;  /* 0x0000000208087819 */ /* 0x000fe40000010e09 */
[----:B------:R-:W-:Y:S02]  /*1a50*/  LOP3.LUT R12, RZ, R11, RZ, 0x33, !PT ;  /* 0x0000000bff0c7212 */ /* 0x000fe400078e33ff */
[----:B------:R-:W-:Y:S02]  /*1a60*/  IADD3.X R15, P0, PT, RZ, R3, RZ, P0, !PT ;  /* 0x00000003ff0f7210 */ /* 0x000fe4000071e4ff */
[----:B------:R-:W-:Y:S02]  /*1a70*/  LOP3.LUT R3, RZ, R8, RZ, 0x33, !PT ;  /* 0x00000008ff037212 */ /* 0x000fe400078e33ff */
[----:B------:R-:W-:-:S02]  /*1a80*/  IADD3.X R14, P1, PT, RZ, R12, RZ, P0, !PT ;  /* 0x0000000cff0e7210 */ /* 0x000fc4000073e4ff */
[----:B------:R-:W-:-:S03]  /*1a90*/  ISETP.GT.U32.AND P2, PT, R11, -0x1, PT ;  /* 0xffffffff0b00780c */ /* 0x000fc60003f44070 */
[----:B------:R-:W-:Y:S01]  /*1aa0*/  IMAD.X R3, RZ, RZ, R3, P1 ;  /* 0x000000ffff037224 */ /* 0x000fe200008e0603 */
[----:B------:R-:W-:-:S04]  /*1ab0*/  ISETP.GT.AND.EX P0, PT, R8, -0x1, PT, P2 ;  /* 0xffffffff0800780c */ /* 0x000fc80003f04320 */
[----:B------:R-:W-:Y:S02]  /*1ac0*/  SEL R12, R8, R3, P0 ;  /* 0x00000003080c7207 */ /* 0x000fe40000000000 */
[----:B------:R-:W-:Y:S02]  /*1ad0*/  SEL R17, R11, R14, P0 ;  /* 0x0000000e0b117207 */ /* 0x000fe40000000000 */
[----:B------:R-:W-:Y:S02]  /*1ae0*/  ISETP.NE.U32.AND P1, PT, R12, RZ, PT ;  /* 0x000000ff0c00720c */ /* 0x000fe40003f25070 */
[----:B------:R-:W-:Y:S02]  /*1af0*/  SEL R20, R10, R15, P0 ;  /* 0x0000000f0a147207 */ /* 0x000fe40000000000 */
[----:B------:R-:W-:Y:S01]  /*1b00*/  SEL R11, R17, R12, !P1 ;  /* 0x0000000c110b7207 */ /* 0x000fe20004800000 */
[----:B------:R-:W-:-:S05]  /*1b10*/  @!P0 IMAD.MOV R13, RZ, RZ, -R13 ;  /* 0x000000ffff0d8224 */ /* 0x000fca00078e0a0d */
[----:B------:R-:W0:Y:S02]  /*1b20*/  FLO.U32 R11, R11 ;  /* 0x0000000b000b7300 */ /* 0x000e2400000e0000 */
[C---:B0-----:R-:W-:Y:S02]  /*1b30*/  IADD3 R14, PT, PT, -R11.reuse, 0x1f, RZ ;  /* 0x0000001f0b0e7810 */ /* 0x041fe40007ffe1ff */
[----:B------:R-:W-:-:S03]  /*1b40*/  IADD3 R3, PT, PT, -R11, 0x3f, RZ ;  /* 0x0000003f0b037810 */ /* 0x000fc60007ffe1ff */
[----:B------:R-:W-:-:S05]  /*1b50*/  @P1 IMAD.MOV R3, RZ, RZ, R14 ;  /* 0x000000ffff031224 */ /* 0x000fca00078e020e */
[----:B------:R-:W-:-:S13]  /*1b60*/  ISETP.NE.AND P1, PT, R3, RZ, PT ;  /* 0x000000ff0300720c */ /* 0x000fda0003f25270 */
[----:B------:R-:W-:Y:S05]  /*1b70*/  @!P1 BRA `(.L_x_21) ;  /* 0x0000000000289947 */ /* 0x000fea0003800000 */
[----:B------:R-:W-:Y:S02]  /*1b80*/  LOP3.LUT R10, R3, 0x3f, RZ, 0xc0, !PT ;  /* 0x0000003f030a7812 */ /* 0x000fe400078ec0ff */
[--C-:B------:R-:W-:Y:S02]  /*1b90*/  SHF.R.U64 R14, R13, 0x1, R20.reuse ;  /* 0x000000010d0e7819 */ /* 0x100fe40000001214 */
[----:B------:R-:W-:Y:S02]  /*1ba0*/  SHF.R.U32.HI R20, RZ, 0x1, R20 ;  /* 0x00000001ff147819 */ /* 0x000fe40000011614 */
[----:B------:R-:W-:Y:S02]  /*1bb0*/  LOP3.LUT R11, R3, 0x3f, RZ, 0xc, !PT ;  /* 0x0000003f030b7812 */ /* 0x000fe400078e0cff */
[CC--:B------:R-:W-:Y:S02]  /*1bc0*/  SHF.L.U64.HI R12, R17.reuse, R10.reuse, R12 ;  /* 0x0000000a110c7219 */ /* 0x0c0fe4000001020c */
[----:B------:R-:W-:-:S02]  /*1bd0*/  SHF.L.U32 R10, R17, R10, RZ ;  /* 0x0000000a110a7219 */ /* 0x000fc400000006ff */
[-CC-:B------:R-:W-:Y:S02]  /*1be0*/  SHF.R.U64 R17, R14, R11.reuse, R20.reuse ;  /* 0x0000000b0e117219 */ /* 0x180fe40000001214 */
[----:B------:R-:W-:Y:S02]  /*1bf0*/  SHF.R.U32.HI R11, RZ, R11, R20 ;  /* 0x0000000bff0b7219 */ /* 0x000fe40000011614 */
[----:B------:R-:W-:Y:S02]  /*1c00*/  LOP3.LUT R17, R10, R17, RZ, 0xfc, !PT ;  /* 0x000000110a117212 */ /* 0x000fe400078efcff */
[----:B------:R-:W-:-:S07]  /*1c10*/  LOP3.LUT R12, R12, R11, RZ, 0xfc, !PT ;  /* 0x0000000b0c0c7212 */ /* 0x000fce00078efcff */
.L_x_21:
[----:B------:R-:W-:Y:S05]  /*1c20*/  BSYNC.RECONVERGENT B1 ;  /* 0x0000000000017941 */ /* 0x000fea0003800200 */
.L_x_20:
[----:B------:R-:W-:-:S04]  /*1c30*/  IMAD.WIDE.U32 R14, R17, 0x2168c235, RZ ;  /* 0x2168c235110e7825 */ /* 0x000fc800078e00ff */
[----:B------:R-:W-:Y:S01]  /*1c40*/  IMAD.MOV.U32 R10, RZ, RZ, R15 ;  /* 0x000000ffff0a7224 */ /* 0x000fe200078e000f */
[----:B------:R-:W-:Y:S01]  /*1c50*/  IADD3 RZ, P1, PT, R14, R14, RZ ;  /* 0x0000000e0eff7210 */ /* 0x000fe20007f3e0ff */
[----:B------:R-:W-:Y:S02]  /*1c60*/  IMAD.MOV.U32 R11, RZ, RZ, RZ ;  /* 0x000000ffff0b7224 */ /* 0x000fe400078e00ff */
[----:B------:R-:W-:-:S04]  /*1c70*/  IMAD.HI.U32 R13, R12, -0x36f0255e, RZ ;  /* 0xc90fdaa20c0d7827 */ /* 0x000fc800078e00ff */
[----:B------:R-:W-:-:S04]  /*1c80*/  IMAD.WIDE.U32 R10, R17, -0x36f0255e, R10 ;  /* 0xc90fdaa2110a7825 */ /* 0x000fc800078e000a */
[C---:B------:R-:W-:Y:S02]  /*1c90*/  IMAD R15, R12.reuse, -0x36f0255e, RZ ;  /* 0xc90fdaa20c0f7824 */ /* 0x040fe400078e02ff */
[----:B------:R-:W-:-:S04]  /*1ca0*/  IMAD.WIDE.U32 R10, P2, R12, 0x2168c235, R10 ;  /* 0x2168c2350c0a7825 */ /* 0x000fc8000784000a */
[----:B------:R-:W-:Y:S01]  /*1cb0*/  IMAD.X R12, RZ, RZ, R13, P2 ;  /* 0x000000ffff0c7224 */ /* 0x000fe200010e060d */
[----:B------:R-:W-:Y:S02]  /*1cc0*/  IADD3 R13, P2, PT, R15, R11, RZ ;  /* 0x0000000b0f0d7210 */ /* 0x000fe40007f5e0ff */
[----:B------:R-:W-:Y:S01]  /*1cd0*/  IADD3.X RZ, P1, PT, R10, R10, RZ, P1, !PT ;  /* 0x0000000a0aff7210 */ /* 0x000fe20000f3e4ff */
[----:B------:R-:W-:Y:S01]  /*1ce0*/  DMUL R10, R6, R6 ;  /* 0x00000006060a7228 */ /* 0x000fe20000000000 */
[C---:B------:R-:W-:Y:S01]  /*1cf0*/  ISETP.GT.U32.AND P3, PT, R13.reuse, RZ, PT ;  /* 0x000000ff0d00720c */ /* 0x040fe20003f64070 */
[----:B------:R-:W-:Y:S01]  /*1d00*/  IMAD.X R14, RZ, RZ, R12, P2 ;  /* 0x000000ffff0e7224 */ /* 0x000fe200010e060c */
[----:B------:R-:W-:-:S04]  /*1d10*/  IADD3.X R12, P2, PT, R13, R13, RZ, P1, !PT ;  /* 0x0000000d0d0c7210 */ /* 0x000fc80000f5e4ff */
[C---:B------:R-:W-:Y:S01]  /*1d20*/  ISETP.GT.AND.EX P1, PT, R14.reuse, RZ, PT, P3 ;  /* 0x000000ff0e00720c */ /* 0x040fe20003f24330 */
[----:B------:R-:W-:Y:S01]  /*1d30*/  IMAD.X R15, R14, 0x1, R14, P2 ;  /* 0x000000010e0f7824 */ /* 0x000fe200010e060e */
[C---:B------:R-:W-:Y:S02]  /*1d40*/  DFMA R10, R4.reuse, R4, R10 ;  /* 0x00000004040a722b */ /* 0x040fe4000000000a */
[----:B------:R-:W-:Y:S01]  /*1d50*/  SEL R20, R12, R13, P1 ;  /* 0x0000000d0c147207 */ /* 0x000fe20000800000 */
[----:B------:R-:W-:Y:S01]  /*1d60*/  DADD R12, R4, R4 ;  /* 0x00000000040c7229 */ /* 0x000fe20000000004 */
[----:B------:R-:W-:Y:S02]  /*1d70*/  SEL R15, R15, R14, P1 ;  /* 0x0000000e0f0f7207 */ /* 0x000fe40000800000 */
[----:B------:R-:W-:-:S05]  /*1d80*/  IADD3 R20, P2, PT, R20, 0x1, RZ ;  /* 0x0000000114147810 */ /* 0x000fca0007f5e0ff */
[----:B------:R-:W-:Y:S01]  /*1d90*/  IMAD.X R15, RZ, RZ, R15, P2 ;  /* 0x000000ffff0f7224 */ /* 0x000fe200010e060f */
[----:B------:R-:W-:Y:S01]  /*1da0*/  DFMA R12, R6, R12, R10 ;  /* 0x0000000c060c722b */ /* 0x000fe2000000000a */
[----:B------:R-:W-:-:S03]  /*1db0*/  SEL R10, RZ, 0xffffffff, !P1 ;  /* 0xffffffffff0a7807 */ /* 0x000fc60004800000 */
[----:B------:R-:W-:Y:S02]  /*1dc0*/  SHF.R.U64 R20, R20, 0xa, R15 ;  /* 0x0000000a14147819 */ /* 0x000fe4000000120f */
[----:B------:R-:W-:Y:S02]  /*1dd0*/  IMAD.IADD R3, R10, 0x1, -R3 ;  /* 0x000000010a037824 */ /* 0x000fe400078e0a03 */
[----:B------:R-:W-:Y:S02]  /*1de0*/  IADD3 R20, P2, PT, R20, 0x1, RZ ;  /* 0x0000000114147810 */ /* 0x000fe40007f5e0ff */
[----:B------:R-:W-:Y:S02]  /*1df0*/  LOP3.LUT P1, R12, R13, 0x80000000, RZ, 0xc0, !PT ;  /* 0x800000000d0c7812 */ /* 0x000fe4000782c0ff */
[----:B------:R-:W-:Y:S02]  /*1e00*/  LEA.HI.X R11, R15, RZ, RZ, 0x16, P2 ;  /* 0x000000ff0f0b7211 */ /* 0x000fe400010fb4ff */
[----:B------:R-:W-:Y:S01]  /*1e10*/  SHF.R.U32.HI R13, RZ, 0x1e, R9 ;  /* 0x0000001eff0d7819 */ /* 0x000fe20000011609 */
[----:B------:R-:W-:Y:S01]  /*1e20*/  IMAD.SHL.U32 R9, R3, 0x100000, RZ ;  /* 0x0010000003097824 */ /* 0x000fe200078e00ff */
[----:B------:R-:W-:-:S02]  /*1e30*/  SHF.R.U64 R20, R20, 0x1, R11 ;  /* 0x0000000114147819 */ /* 0x000fc4000000120b */
[----:B------:R-:W-:Y:S02]  /*1e40*/  SHF.R.U32.HI R10, RZ, 0x1, R11 ;  /* 0x00000001ff0a7819 */ /* 0x000fe4000001160b */
[----:B------:R-:W-:Y:S02]  /*1e50*/  IADD3 R20, P2, P3, RZ, RZ, R20 ;  /* 0x000000ffff147210 */ /* 0x000fe40007b5e014 */
[----:B------:R-:W-:Y:S02]  /*1e60*/  LEA.HI R8, R8, R13, RZ, 0x1 ;  /* 0x0000000d08087211 */ /* 0x000fe400078f08ff */
[----:B------:R-:W-:Y:S02]  /*1e70*/  @!P0 LOP3.LUT R12, R12, 0x80000000, RZ, 0x3c, !PT ;  /* 0x800000000c0c8812 */ /* 0x000fe400078e3cff */
[----:B------:R-:W-:Y:S01]  /*1e80*/  IADD3.X R9, PT, PT, R9, 0x3fe00000, R10, P2, P3 ;  /* 0x3fe0000009097810 */ /* 0x000fe200017e640a */
[----:B------:R-:W-:-:S03]  /*1e90*/  @P1 IMAD.MOV R8, RZ, RZ, -R8 ;  /* 0x000000ffff081224 */ /* 0x000fc600078e0a08 */
[----:B------:R-:W-:-:S07]  /*1ea0*/  LOP3.LUT R9, R9, R12, RZ, 0xfc, !PT ;  /* 0x0000000c09097212 */ /* 0x000fce00078efcff */
.L_x_15:
[----:B------:R-:W-:Y:S02]  /*1eb0*/  IMAD.MOV.U32 R3, RZ, RZ, R8 ;  /* 0x000000ffff037224 */ /* 0x000fe400078e0008 */
[----:B------:R-:W-:Y:S02]  /*1ec0*/  IMAD.MOV.U32 R21, RZ, RZ, R9 ;  /* 0x000000ffff157224 */ /* 0x000fe400078e0009 */
[----:B------:R-:W-:Y:S02]  /*1ed0*/  IMAD.MOV.U32 R8, RZ, RZ, R0 ;  /* 0x000000ffff087224 */ /* 0x000fe400078e0000 */
[----:B------:R-:W-:-:S04]  /*1ee0*/  IMAD.MOV.U32 R9, RZ, RZ, 0x0 ;  /* 0x00000000ff097424 */ /* 0x000fc800078e00ff */
[----:B------:R-:W-:Y:S05]  /*1ef0*/  RET.REL.NODEC R8 `(_Z9calculatePci) ;  /* 0xffffffe008407950 */ /* 0x000fea0003c3ffff */
.L_x_22:
[----:B------:R-:W-:-:S00]  /*1f00*/  BRA `(.L_x_22) ;  /* 0xfffffffc00fc7947 */ /* 0x000fc0000383ffff */
[----:B------:R-:W-:-:S00]  /*1f10*/  NOP ;  /* 0x0000000000007918 */ /* 0x000fc00000000000 */
        /* <DEDUP_REMOVED lines=14> */
.L_x_24:


//--------------------- .nv.global.init           --------------------------
	.section	.nv.global.init,"aw",@progbits
	.align	16
.nv.global.init:
	.type		__cudart_sin_cos_coeffs,@object
	.size		__cudart_sin_cos_coeffs,(__cudart_i2opi_d - __cudart_sin_cos_coeffs)
__cudart_sin_cos_coeffs:
        /*0000*/ 	.byte	0x46, 0xd2, 0xb0, 0x2c, 0xf1, 0xe5, 0x5a, 0xbe, 0x92, 0xe3, 0xac, 0x69, 0xe3, 0x1d, 0xc7, 0x3e
        /*0010*/ 	.byte	0xa1, 0x62, 0xdb, 0x19, 0xa0, 0x01, 0x2a, 0xbf, 0x18, 0x08, 0x11, 0x11, 0x11, 0x11, 0x81, 0x3f
        /*0020*/ 	.byte	0x54, 0x55, 0x55, 0x55, 0x55, 0x55, 0xc5, 0xbf, 0x00, 0x00, 0x00, 0x00, 0x00, 0x00, 0x00, 0x00
        /*0030*/ 	.byte	0x00, 0x00, 0x00, 0x00, 0x00, 0x00, 0x00, 0x00, 0x64, 0x81, 0xfd, 0x20, 0x83, 0xff, 0xa8, 0xbd
        /*0040*/ 	.byte	0x28, 0x85, 0xef, 0xc1, 0xa7, 0xee, 0x21, 0x3e, 0xd9, 0xe6, 0x06, 0x8e, 0x4f, 0x7e, 0x92, 0xbe
        /*0050*/ 	.byte	0xe9, 0xbc, 0xdd, 0x19, 0xa0, 0x01, 0xfa, 0x3e, 0x47, 0x5d, 0xc1, 0x16, 0x6c, 0xc1, 0x56, 0xbf
        /*0060*/ 	.byte	0x51, 0x55, 0x55, 0x55, 0x55, 0x55, 0xa5, 0x3f, 0x00, 0x00, 0x00, 0x00, 0x00, 0x00, 0xe0, 0xbf
        /*0070*/ 	.byte	0x00, 0x00, 0x00, 0x00, 0x00, 0x00, 0xf0, 0x3f, 0x00, 0x00, 0x00, 0x00, 0x00, 0x00, 0x00, 0x00
	.type		__cudart_i2opi_d,@object
	.size		__cudart_i2opi_d,($str$2 - __cudart_i2opi_d)
__cudart_i2opi_d:
        /* <DEDUP_REMOVED lines=9> */
	.type		$str$2,@object
	.size		$str$2,($str - $str$2)
$str$2:
        /*0110*/ 	.byte	0x69, 0x3d, 0x20, 0x25, 0x64, 0x0a, 0x00
	.type		$str,@object
	.size		$str,($str$1 - $str)
$str:
        /*0117*/ 	.byte	0x25, 0x66, 0x20, 0x25, 0x66, 0x20, 0x25, 0x66, 0x0a, 0x00
	.type		$str$1,@object
	.size		$str$1,(.L_1 - $str$1)
$str$1:
        /*0121*/ 	.byte	0x62, 0x6c, 0x6f, 0x63, 0x6b, 0x44, 0x69, 0x6d, 0x2e, 0x78, 0x3d, 0x25, 0x64, 0x20, 0x2e, 0x79
        /*0131*/ 	.byte	0x3d, 0x25, 0x64, 0x20, 0x62, 0x6c, 0x6f, 0x63, 0x6b, 0x49, 0x64, 0x78, 0x3d, 0x25, 0x64, 0x20
        /*0141*/ 	.byte	0x74, 0x68, 0x72, 0x65, 0x61, 0x64, 0x49, 0x64, 0x78, 0x2e, 0x78, 0x3d, 0x25, 0x64, 0x20, 0x74
        /*0151*/ 	.byte	0x68, 0x72, 0x65, 0x61, 0x64, 0x49, 0x64, 0x78, 0x2e, 0x79, 0x3d, 0x25, 0x64, 0x0a, 0x00
.L_1:


//--------------------- .nv.shared.reserved.0     --------------------------
	.section	.nv.shared.reserved.0,"aw",@nobits
	.weak		__nv_reservedSMEM_offset_0_alias
	.size		__nv_reservedSMEM_offset_0_alias, 0, 64
	.other		__nv_reservedSMEM_offset_0_alias,@"STO_CUDA_RESERVED_SHARED STV_DEFAULT"
__nv_reservedSMEM_offset_0_alias:
	.zero		0
	.zero		64


//--------------------- .nv.constant0._Z9calculatePci --------------------------
	.section	.nv.constant0._Z9calculatePci,"a",@progbits
	.sectionflags	@""
	.align	4
.nv.constant0._Z9calculatePci:
	.zero		908


//--------------------- SYMBOLS --------------------------

	.type		.nv.reservedSmem.offset0,@object
	.size		.nv.reservedSmem.offset0,0x4
	.type		vprintf,@function
